// auto-generated by cutlass_sweep.gemm — config: {"arch": "sm_90", "cluster_m": 1, "cluster_n": 1, "dtype": "fp16", "dtype_b": "fp16", "layout": "nt", "stages": 0, "tile_k": 64, "tile_m": 384, "tile_n": 192}
#include "cutlass/cutlass.h"
#include "cutlass/gemm/collective/collective_builder.hpp"
#include "cutlass/gemm/device/gemm_universal_adapter.h"
#include "cutlass/gemm/kernel/gemm_universal.hpp"
#include "cutlass/epilogue/collective/collective_builder.hpp"

using ElemA = cutlass::half_t;
using ElemB = cutlass::half_t;
using ElemCD = cutlass::half_t;
using Acc  = float;
using TileShape    = cute::Shape<cute::_384, cute::_192, cute::_64>;
using ClusterShape = cute::Shape<cute::_1, cute::_1, cute::_1>;

using CollectiveEpilogue = typename cutlass::epilogue::collective::CollectiveBuilder<
    cutlass::arch::Sm90, cutlass::arch::OpClassTensorOp,
    TileShape, ClusterShape,
    cutlass::epilogue::collective::EpilogueTileAuto,
    Acc, Acc,
    ElemCD, cutlass::layout::RowMajor, 128 / cutlass::sizeof_bits<ElemCD>::value,
    ElemCD, cutlass::layout::RowMajor, 128 / cutlass::sizeof_bits<ElemCD>::value,
    cutlass::epilogue::collective::EpilogueScheduleAuto
  >::CollectiveOp;

using CollectiveMainloop = typename cutlass::gemm::collective::CollectiveBuilder<
    cutlass::arch::Sm90, cutlass::arch::OpClassTensorOp,
    ElemA, cutlass::layout::RowMajor, 128 / cutlass::sizeof_bits<ElemA>::value,
    ElemB, cutlass::layout::ColumnMajor, 128 / cutlass::sizeof_bits<ElemB>::value,
    Acc,
    TileShape, ClusterShape,
    cutlass::gemm::collective::StageCountAutoCarveout<static_cast<int>(sizeof(typename CollectiveEpilogue::SharedStorage))>,
    cutlass::gemm::collective::KernelScheduleAuto
  >::CollectiveOp;

using GemmKernel = cutlass::gemm::kernel::GemmUniversal<
    cute::Shape<int,int,int,int>,
    CollectiveMainloop,
    CollectiveEpilogue
>;
using Gemm = cutlass::gemm::device::GemmUniversalAdapter<GemmKernel>;

// Force the device kernel symbol into the cubin without needing a host main.
auto* _anchor = &cutlass::device_kernel<GemmKernel>;


// ===== COMPILED SASS (sm_90a) =====

	.target	sm_90a

	.elftype	@"ET_EXEC"


//--------------------- .note.nv.tkinfo           --------------------------
	.section	.note.nv.tkinfo,"",@"SHT_NOTE"
	.sectionflags	@"SHF_NOTE_NV_TKINFO"
	.tkinfo
        /*0018*/ 	.word	0x00000002
        /*0030*/ 	.string	""
        /*0030*/ 	.string	"ptxas"
        /*0030*/ 	.string	"Cuda compilation tools, release 13.0, V13.0.88"
        /*0030*/ 	.string	"Build cuda_13.0.r13.0/compiler.36424714_0"
        /*0030*/ 	.string	"-arch sm_90a -m 64 "



//--------------------- .note.nv.cuinfo           --------------------------
	.section	.note.nv.cuinfo,"",@"SHT_NOTE"
	.sectionflags	@"SHF_NOTE_NV_CUINFO"
        /*0018*/ 	.short	0x0002
        /*001a*/ 	.short	0x005a
        /*001c*/ 	.short	0x0082
	.zero		2


//--------------------- .nv.info                  --------------------------
	.section	.nv.info,"",@"SHT_CUDA_INFO"
	.align	4


	//----- nvinfo : EIATTR_REGCOUNT
	.align		4
        /*0000*/ 	.byte	0x04, 0x2f
        /*0002*/ 	.short	(.L_15 - .L_14)
	.align		4
.L_14:
        /*0004*/ 	.word	index@(_ZN7cutlass13device_kernelINS_4gemm6kernel13GemmUniversalIN4cute5tupleIJiiiiEEENS1_10collective13CollectiveMmaINS1_34MainloopSm90TmaGmmaWarpSpecializedILi3ENS5_IJNS4_1CILi1EEESB_SB_EEENS1_35KernelTmaWarpSpecializedCooperativeEEENS5_IJNSA_ILi384EEENSA_ILi192EEENSA_ILi64EEEEEENS_6half_tENS5_IJlSB_lEEESJ_SK_NS4_8TiledMMAINS4_8MMA_AtomIJNS4_4SM904GMMA26MMA_64x192x16_F32F16F16_SSILNSO_5MajorE0ELSQ_0ELNSO_7ScaleInE1ELSR_1EEEEEENS4_6LayoutINS5_IJNSA_ILi2EEESB_SB_EEENS5_IJSB_NSA_ILi0EEESX_EEEEENS5_IJNS4_10UnderscoreES10_S10_EEEEENS4_13SM90_TMA_LOADENS4_14ComposedLayoutINS4_7SwizzleILi3ELi4ELi3EEENS4_18smem_ptr_flag_bitsILi16EEENSU_INS5_IJNSA_ILi8EEESH_EEENS5_IJSH_SB_EEEEEEEvNS4_8identityES13_S1D_vS1E_EENS_8epilogue10collective6detail29Sm90TmaWarpSpecializedAdapterINS1H_15DefaultEpilogueISJ_SK_SK_NS1G_6thread17LinearCombinationISJ_Li1EffLNS1L_9ScaleType4KindE0ELNS_15FloatRoundStyleE2ESJ_EENS1_15EpilogueDefaultEEEEEvvEEEEvNT_6ParamsE)
        /*0008*/ 	.word	0x000000a8


	//----- nvinfo : EIATTR_FRAME_SIZE
	.align		4
.L_15:
        /*000c*/ 	.byte	0x04, 0x11
        /*000e*/ 	.short	(.L_17 - .L_16)
	.align		4
.L_16:
        /*0010*/ 	.word	index@(_ZN7cutlass13device_kernelINS_4gemm6kernel13GemmUniversalIN4cute5tupleIJiiiiEEENS1_10collective13CollectiveMmaINS1_34MainloopSm90TmaGmmaWarpSpecializedILi3ENS5_IJNS4_1CILi1EEESB_SB_EEENS1_35KernelTmaWarpSpecializedCooperativeEEENS5_IJNSA_ILi384EEENSA_ILi192EEENSA_ILi64EEEEEENS_6half_tENS5_IJlSB_lEEESJ_SK_NS4_8TiledMMAINS4_8MMA_AtomIJNS4_4SM904GMMA26MMA_64x192x16_F32F16F16_SSILNSO_5MajorE0ELSQ_0ELNSO_7ScaleInE1ELSR_1EEEEEENS4_6LayoutINS5_IJNSA_ILi2EEESB_SB_EEENS5_IJSB_NSA_ILi0EEESX_EEEEENS5_IJNS4_10UnderscoreES10_S10_EEEEENS4_13SM90_TMA_LOADENS4_14ComposedLayoutINS4_7SwizzleILi3ELi4ELi3EEENS4_18smem_ptr_flag_bitsILi16EEENSU_INS5_IJNSA_ILi8EEESH_EEENS5_IJSH_SB_EEEEEEEvNS4_8identityES13_S1D_vS1E_EENS_8epilogue10collective6detail29Sm90TmaWarpSpecializedAdapterINS1H_15DefaultEpilogueISJ_SK_SK_NS1G_6thread17LinearCombinationISJ_Li1EffLNS1L_9ScaleType4KindE0ELNS_15FloatRoundStyleE2ESJ_EENS1_15EpilogueDefaultEEEEEvvEEEEvNT_6ParamsE)
        /*0014*/ 	.word	0x000006f8


	//----- nvinfo : EIATTR_MIN_STACK_SIZE
	.align		4
.L_17:
        /*0018*/ 	.byte	0x04, 0x12
        /*001a*/ 	.short	(.L_19 - .L_18)
	.align		4
.L_18:
        /*001c*/ 	.word	index@(_ZN7cutlass13device_kernelINS_4gemm6kernel13GemmUniversalIN4cute5tupleIJiiiiEEENS1_10collective13CollectiveMmaINS1_34MainloopSm90TmaGmmaWarpSpecializedILi3ENS5_IJNS4_1CILi1EEESB_SB_EEENS1_35KernelTmaWarpSpecializedCooperativeEEENS5_IJNSA_ILi384EEENSA_ILi192EEENSA_ILi64EEEEEENS_6half_tENS5_IJlSB_lEEESJ_SK_NS4_8TiledMMAINS4_8MMA_AtomIJNS4_4SM904GMMA26MMA_64x192x16_F32F16F16_SSILNSO_5MajorE0ELSQ_0ELNSO_7ScaleInE1ELSR_1EEEEEENS4_6LayoutINS5_IJNSA_ILi2EEESB_SB_EEENS5_IJSB_NSA_ILi0EEESX_EEEEENS5_IJNS4_10UnderscoreES10_S10_EEEEENS4_13SM90_TMA_LOADENS4_14ComposedLayoutINS4_7SwizzleILi3ELi4ELi3EEENS4_18smem_ptr_flag_bitsILi16EEENSU_INS5_IJNSA_ILi8EEESH_EEENS5_IJSH_SB_EEEEEEEvNS4_8identityES13_S1D_vS1E_EENS_8epilogue10collective6detail29Sm90TmaWarpSpecializedAdapterINS1H_15DefaultEpilogueISJ_SK_SK_NS1G_6thread17LinearCombinationISJ_Li1EffLNS1L_9ScaleType4KindE0ELNS_15FloatRoundStyleE2ESJ_EENS1_15EpilogueDefaultEEEEEvvEEEEvNT_6ParamsE)
        /*0020*/ 	.word	0x000006f8
.L_19:


//--------------------- .nv.compat                --------------------------
	.section	.nv.compat,"",@"SHT_CUDA_COMPAT_INFO"
	.align	4
        /*0000*/ 	.byte	0x02, 0x09, 0x01, 0x00, 0x02, 0x02, 0x04, 0x00, 0x02, 0x05, 0x05, 0x00, 0x03, 0x07, 0x01, 0x01
        /*0010*/ 	.byte	0x02, 0x03, 0x01, 0x00, 0x02, 0x06, 0x01, 0x00, 0x04, 0x0b, 0x08, 0x00, 0x00, 0x00, 0x00, 0x00
        /*0020*/ 	.byte	0x00, 0x00, 0x00, 0x00


//--------------------- .nv.info._ZN7cutlass13device_kernelINS_4gemm6kernel13GemmUniversalIN4cute5tupleIJiiiiEEENS1_10collective13CollectiveMmaINS1_34MainloopSm90TmaGmmaWarpSpecializedILi3ENS5_IJNS4_1CILi1EEESB_SB_EEENS1_35KernelTmaWarpSpecializedCooperativeEEENS5_IJNSA_ILi384EEENSA_ILi192EEENSA_ILi64EEEEEENS_6half_tENS5_IJlSB_lEEESJ_SK_NS4_8TiledMMAINS4_8MMA_AtomIJNS4_4SM904GMMA26MMA_64x192x16_F32F16F16_SSILNSO_5MajorE0ELSQ_0ELNSO_7ScaleInE1ELSR_1EEEEEENS4_6LayoutINS5_IJNSA_ILi2EEESB_SB_EEENS5_IJSB_NSA_ILi0EEESX_EEEEENS5_IJNS4_10UnderscoreES10_S10_EEEEENS4_13SM90_TMA_LOADENS4_14ComposedLayoutINS4_7SwizzleILi3ELi4ELi3EEENS4_18smem_ptr_flag_bitsILi16EEENSU_INS5_IJNSA_ILi8EEESH_EEENS5_IJSH_SB_EEEEEEEvNS4_8identityES13_S1D_vS1E_EENS_8epilogue10collective6detail29Sm90TmaWarpSpecializedAdapterINS1H_15DefaultEpilogueISJ_SK_SK_NS1G_6thread17LinearCombinationISJ_Li1EffLNS1L_9ScaleType4KindE0ELNS_15FloatRoundStyleE2ESJ_EENS1_15EpilogueDefaultEEEEEvvEEEEvNT_6ParamsE --------------------------
	.section	.nv.info._ZN7cutlass13device_kernelINS_4gemm6kernel13GemmUniversalIN4cute5tupleIJiiiiEEENS1_10collective13CollectiveMmaINS1_34MainloopSm90TmaGmmaWarpSpecializedILi3ENS5_IJNS4_1CILi1EEESB_SB_EEENS1_35KernelTmaWarpSpecializedCooperativeEEENS5_IJNSA_ILi384EEENSA_ILi192EEENSA_ILi64EEEEEENS_6half_tENS5_IJlSB_lEEESJ_SK_NS4_8TiledMMAINS4_8MMA_AtomIJNS4_4SM904GMMA26MMA_64x192x16_F32F16F16_SSILNSO_5MajorE0ELSQ_0ELNSO_7ScaleInE1ELSR_1EEEEEENS4_6LayoutINS5_IJNSA_ILi2EEESB_SB_EEENS5_IJSB_NSA_ILi0EEESX_EEEEENS5_IJNS4_10UnderscoreES10_S10_EEEEENS4_13SM90_TMA_LOADENS4_14ComposedLayoutINS4_7SwizzleILi3ELi4ELi3EEENS4_18smem_ptr_flag_bitsILi16EEENSU_INS5_IJNSA_ILi8EEESH_EEENS5_IJSH_SB_EEEEEEEvNS4_8identityES13_S1D_vS1E_EENS_8epilogue10collective6detail29Sm90TmaWarpSpecializedAdapterINS1H_15DefaultEpilogueISJ_SK_SK_NS1G_6thread17LinearCombinationISJ_Li1EffLNS1L_9ScaleType4KindE0ELNS_15FloatRoundStyleE2ESJ_EENS1_15EpilogueDefaultEEEEEvvEEEEvNT_6ParamsE,"",@"SHT_CUDA_INFO"
	.sectionflags	@""
	.align	4


	//----- nvinfo : EIATTR_CUDA_API_VERSION
	.align		4
        /*0000*/ 	.byte	0x04, 0x37
        /*0002*/ 	.short	(.L_21 - .L_20)
.L_20:
        /*0004*/ 	.word	0x00000082


	//----- nvinfo : EIATTR_KPARAM_INFO
	.align		4
.L_21:
        /*0008*/ 	.byte	0x04, 0x17
        /*000a*/ 	.short	(.L_23 - .L_22)
.L_22:
        /*000c*/ 	.word	0x00000000
        /*0010*/ 	.short	0x0000
        /*0012*/ 	.short	0x0070
        /*0014*/ 	.byte	0x00, 0xf0, 0x01, 0x10


	//----- nvinfo : EIATTR_SPARSE_MMA_MASK
	.align		4
.L_23:
        /*0018*/ 	.byte	0x03, 0x50
        /*001a*/ 	.short	0x0000


	//----- nvinfo : EIATTR_MAXREG_COUNT
	.align		4
        /*001c*/ 	.byte	0x03, 0x1b
        /*001e*/ 	.short	0x00a8


	//----- nvinfo : EIATTR_NUM_BARRIERS
	.align		4
        /*0020*/ 	.byte	0x02, 0x4c
        /*0022*/ 	.byte	0x01
	.zero		1


	//----- nvinfo : EIATTR_EXTERNS
	.align		4
        /*0024*/ 	.byte	0x04, 0x0f
        /*0026*/ 	.short	(.L_25 - .L_24)


	//   ....[0]....
	.align		4
.L_24:
        /*0028*/ 	.word	index@(__assertfail)


	//----- nvinfo : EIATTR_ANNOTATIONS
	.align		4
.L_25:
        /*002c*/ 	.byte	0x04, 0x55
        /*002e*/ 	.short	(.L_27 - .L_26)


	//   ....[0]....
.L_26:
        /*0030*/ 	.word	0x00000001
        /*0034*/ 	.byte	0x70, 0x06, 0x00, 0x00, 0x01, 0x00, 0x00, 0x00, 0x90, 0x06, 0x00, 0x00, 0x01, 0x00, 0x00, 0x00
        /* <DEDUP_REMOVED lines=729> */
        /*2dd4*/ 	.byte	0x10, 0xbd, 0x01, 0x00, 0x01, 0x00, 0x00, 0x00, 0x30, 0xbd, 0x01, 0x00


	//----- nvinfo : EIATTR_MERCURY_ISA_VERSION
	.align		4
.L_27:
        /*2de0*/ 	.byte	0x03, 0x5f
        /*2de2*/ 	.short	0x0101


	//----- nvinfo : EIATTR_INT_WARP_WIDE_INSTR_OFFSETS
	.align		4
        /*2de4*/ 	.byte	0x04, 0x31
        /*2de6*/ 	.short	(.L_29 - .L_28)


	//   ....[0]....
.L_28:
        /*2de8*/ 	.word	0x000004e0


	//   ....[1]....
        /*2dec*/ 	.word	0x000004f0


	//   ....[2]....
        /*2df0*/ 	.word	0x00000580


	//----- nvinfo : EIATTR_COOP_GROUP_MASK_REGIDS
	.align		4
.L_29:
        /*2df4*/ 	.byte	0x04, 0x29
        /*2df6*/ 	.short	(.L_31 - .L_30)


	//   ....[0]....
.L_30:
        /*2df8*/ 	.word	0xffffffff


	//   ....[1]....
        /*2dfc*/ 	.word	0xffffffff


	//   ....[2]....
        /*2e00*/ 	.word	0xffffffff


	//   ....[3]....
        /*2e04*/ 	.word	0xffffffff


	//   ....[4]....
        /*2e08*/ 	.word	0xffffffff


	//----- nvinfo : EIATTR_COOP_GROUP_INSTR_OFFSETS
	.align		4
.L_31:
        /*2e0c*/ 	.byte	0x04, 0x28
        /*2e0e*/ 	.short	(.L_33 - .L_32)


	//   ....[0]....
.L_32:
        /*2e10*/ 	.word	0x00000070


	//   ....[1]....
        /*2e14*/ 	.word	0x00000080


	//   ....[2]....
        /*2e18*/ 	.word	0x000001a0


	//   ....[3]....
        /*2e1c*/ 	.word	0x00000390


	//   ....[4]....
        /*2e20*/ 	.word	0x00001150


	//----- nvinfo : EIATTR_REG_RECONFIG
	.align		4
.L_33:
        /*2e24*/ 	.byte	0x01, 0x54
	.zero		2


	//----- nvinfo : EIATTR_SYSCALL_OFFSETS
	.align		4
        /*2e28*/ 	.byte	0x04, 0x46
        /*2e2a*/ 	.short	(.L_35 - .L_34)


	//   ....[0]....
.L_34:
        /*2e2c*/ 	.word	0x00001300


	//----- nvinfo : EIATTR_MBARRIER_INSTR_OFFSETS
	.align		4
.L_35:
        /*2e30*/ 	.byte	0x04, 0x39
        /*2e32*/ 	.short	(.L_37 - .L_36)


	//   ....[0]....
.L_36:
        /*2e34*/ 	.word	0x00000320
        /*2e38*/ 	.word	0x000000ff
        /*2e3c*/ 	.word	0x00000000
        /*2e40*/ 	.short	0x0100
        /*2e42*/ 	.byte	0x08
	.zero		1


	//   ....[1]....
        /*2e44*/ 	.word	0x00000330
        /*2e48*/ 	.word	0x000000ff
        /*2e4c*/ 	.word	0x00000018
        /*2e50*/ 	.short	0x0100
        /*2e52*/ 	.byte	0x08
	.zero		1


	//   ....[2]....
        /*2e54*/ 	.word	0x00000340
        /*2e58*/ 	.word	0x000000ff
        /*2e5c*/ 	.word	0x00000008
        /*2e60*/ 	.short	0x0100
        /*2e62*/ 	.byte	0x08
	.zero		1


	//   ....[3]....
        /*2e64*/ 	.word	0x00000350
        /*2e68*/ 	.word	0x000000ff
        /*2e6c*/ 	.word	0x00000020
        /*2e70*/ 	.short	0x0100
        /*2e72*/ 	.byte	0x08
	.zero		1


	//   ....[4]....
        /*2e74*/ 	.word	0x00000360
        /*2e78*/ 	.word	0x000000ff
        /*2e7c*/ 	.word	0x00000010
        /*2e80*/ 	.short	0x0100
        /*2e82*/ 	.byte	0x08
	.zero		1


	//   ....[5]....
        /*2e84*/ 	.word	0x00000370
        /*2e88*/ 	.word	0x000000ff
        /*2e8c*/ 	.word	0x00000028
        /*2e90*/ 	.short	0x0100
        /*2e92*/ 	.byte	0x08
	.zero		1


	//   ....[6]....
        /*2e94*/ 	.word	0x00000600
        /*2e98*/ 	.word	0x000000ff
        /*2e9c*/ 	.word	0x00000040
        /*2ea0*/ 	.short	0x0100
        /*2ea2*/ 	.byte	0x10
	.zero		1


	//   ....[7]....
        /*2ea4*/ 	.word	0x000006a0
        /*2ea8*/ 	.word	0x000000ff
        /*2eac*/ 	.word	0x00000048
        /*2eb0*/ 	.short	0x0100
        /*2eb2*/ 	.byte	0x10
	.zero		1


	//   ....[8]....
        /*2eb4*/ 	.word	0x000013a0
        /*2eb8*/ 	.word	0x00000003
        /*2ebc*/ 	.word	0x00000000
        /*2ec0*/ 	.short	0x010a
        /*2ec2*/ 	.byte	0x3f
	.zero		1


	//   ....[9]....
        /*2ec4*/ 	.word	0x000013e0
        /*2ec8*/ 	.word	0x00000003
        /*2ecc*/ 	.word	0x00000000
        /*2ed0*/ 	.short	0x010a
        /*2ed2*/ 	.byte	0x3f
	.zero		1


	//   ....[10]....
        /*2ed4*/ 	.word	0x00004950
        /*2ed8*/ 	.word	0x000000ff
        /*2edc*/ 	.word	0x00000000
        /*2ee0*/ 	.short	0x010a
        /*2ee2*/ 	.byte	0x08
	.zero		1


	//   ....[11]....
        /*2ee4*/ 	.word	0x00004990
        /*2ee8*/ 	.word	0x000000ff
        /*2eec*/ 	.word	0x00000000
        /*2ef0*/ 	.short	0x010a
        /*2ef2*/ 	.byte	0x08
	.zero		1


	//   ....[12]....
        /*2ef4*/ 	.word	0x00008530
        /*2ef8*/ 	.word	0x000000ff
        /*2efc*/ 	.word	0x00000000
        /*2f00*/ 	.short	0x0101
        /*2f02*/ 	.byte	0x07
	.zero		1


	//   ....[13]....
        /*2f04*/ 	.word	0x00008740
        /*2f08*/ 	.word	0x000000ff
        /*2f0c*/ 	.word	0x00000000
        /*2f10*/ 	.short	0x0101
        /*2f12*/ 	.byte	0x06
	.zero		1


	//   ....[14]....
        /*2f14*/ 	.word	0x0001b8d0
        /*2f18*/ 	.word	0x0000000e
        /*2f1c*/ 	.word	0x00000018
        /*2f20*/ 	.short	0x010a
        /*2f22*/ 	.byte	0x3f
	.zero		1


	//   ....[15]....
        /*2f24*/ 	.word	0x0001bc30
        /*2f28*/ 	.word	0x00000002
        /*2f2c*/ 	.word	0x00000048
        /*2f30*/ 	.short	0x0101
        /*2f32*/ 	.byte	0x3f
	.zero		1


	//   ....[16]....
        /*2f34*/ 	.word	0x0001c430
        /*2f38*/ 	.word	0x00000004
        /*2f3c*/ 	.word	0x00000000
        /*2f40*/ 	.short	0x010a
        /*2f42*/ 	.byte	0x3f
	.zero		1


	//   ....[17]....
        /*2f44*/ 	.word	0x0001c4c0
        /*2f48*/ 	.word	0x00000003
        /*2f4c*/ 	.word	0x00000000
        /*2f50*/ 	.short	0x010a
        /*2f52*/ 	.byte	0x3f
	.zero		1


	//   ....[18]....
        /*2f54*/ 	.word	0x0001c550
        /*2f58*/ 	.word	0x00000003
        /*2f5c*/ 	.word	0x00000000
        /*2f60*/ 	.short	0x010a
        /*2f62*/ 	.byte	0x3f
	.zero		1


	//   ....[19]....
        /*2f64*/ 	.word	0x0001c5b0
        /*2f68*/ 	.word	0x00000003
        /*2f6c*/ 	.word	0x00000000
        /*2f70*/ 	.short	0x010a
        /*2f72*/ 	.byte	0x3f
	.zero		1


	//   ....[20]....
        /*2f74*/ 	.word	0x0001c610
        /*2f78*/ 	.word	0x00000005
        /*2f7c*/ 	.word	0x00000000
        /*2f80*/ 	.short	0x010a
        /*2f82*/ 	.byte	0x3f
	.zero		1


	//   ....[21]....
        /*2f84*/ 	.word	0x0001c6e0
        /*2f88*/ 	.word	0x0000000e
        /*2f8c*/ 	.word	0x00000018
        /*2f90*/ 	.short	0x010a
        /*2f92*/ 	.byte	0x3f
	.zero		1


	//   ....[22]....
        /*2f94*/ 	.word	0x0001c7b0
        /*2f98*/ 	.word	0x00000004
        /*2f9c*/ 	.word	0x00000000
        /*2fa0*/ 	.short	0x010a
        /*2fa2*/ 	.byte	0x3f
	.zero		1


	//   ....[23]....
        /*2fa4*/ 	.word	0x0001c800
        /*2fa8*/ 	.word	0x00000003
        /*2fac*/ 	.word	0x00000000
        /*2fb0*/ 	.short	0x010a
        /*2fb2*/ 	.byte	0x3f
	.zero		1


	//----- nvinfo : EIATTR_NUM_MBARRIERS
	.align		4
.L_37:
        /*2fb4*/ 	.byte	0x03, 0x38
        /*2fb6*/ 	.short	0x0008


	//----- nvinfo : EIATTR_EXIT_INSTR_OFFSETS
	.align		4
        /*2fb8*/ 	.byte	0x04, 0x1c
        /*2fba*/ 	.short	(.L_39 - .L_38)


	//   ....[0]....
.L_38:
        /*2fbc*/ 	.word	0x00000700


	//   ....[1]....
        /*2fc0*/ 	.word	0x00001070


	//   ....[2]....
        /*2fc4*/ 	.word	0x0001ae50


	//   ....[3]....
        /*2fc8*/ 	.word	0x0001b560


	//   ....[4]....
        /*2fcc*/ 	.word	0x0001c5a0


	//----- nvinfo : EIATTR_MAX_THREADS
	.align		4
.L_39:
        /*2fd0*/ 	.byte	0x04, 0x05
        /*2fd2*/ 	.short	(.L_41 - .L_40)
.L_40:
        /*2fd4*/ 	.word	0x00000180
        /*2fd8*/ 	.word	0x00000001
        /*2fdc*/ 	.word	0x00000001


	//----- nvinfo : EIATTR_CRS_STACK_SIZE
	.align		4
.L_41:
        /*2fe0*/ 	.byte	0x04, 0x1e
        /*2fe2*/ 	.short	(.L_43 - .L_42)
.L_42:
        /*2fe4*/ 	.word	0x00000000


	//----- nvinfo : EIATTR_CBANK_PARAM_SIZE
	.align		4
.L_43:
        /*2fe8*/ 	.byte	0x03, 0x19
        /*2fea*/ 	.short	0x0470


	//----- nvinfo : EIATTR_PARAM_CBANK
	.align		4
        /*2fec*/ 	.byte	0x04, 0x0a
        /*2fee*/ 	.short	(.L_45 - .L_44)
	.align		4
.L_44:
        /*2ff0*/ 	.word	index@(.nv.constant0._ZN7cutlass13device_kernelINS_4gemm6kernel13GemmUniversalIN4cute5tupleIJiiiiEEENS1_10collective13CollectiveMmaINS1_34MainloopSm90TmaGmmaWarpSpecializedILi3ENS5_IJNS4_1CILi1EEESB_SB_EEENS1_35KernelTmaWarpSpecializedCooperativeEEENS5_IJNSA_ILi384EEENSA_ILi192EEENSA_ILi64EEEEEENS_6half_tENS5_IJlSB_lEEESJ_SK_NS4_8TiledMMAINS4_8MMA_AtomIJNS4_4SM904GMMA26MMA_64x192x16_F32F16F16_SSILNSO_5MajorE0ELSQ_0ELNSO_7ScaleInE1ELSR_1EEEEEENS4_6LayoutINS5_IJNSA_ILi2EEESB_SB_EEENS5_IJSB_NSA_ILi0EEESX_EEEEENS5_IJNS4_10UnderscoreES10_S10_EEEEENS4_13SM90_TMA_LOADENS4_14ComposedLayoutINS4_7SwizzleILi3ELi4ELi3EEENS4_18smem_ptr_flag_bitsILi16EEENSU_INS5_IJNSA_ILi8EEESH_EEENS5_IJSH_SB_EEEEEEEvNS4_8identityES13_S1D_vS1E_EENS_8epilogue10collective6detail29Sm90TmaWarpSpecializedAdapterINS1H_15DefaultEpilogueISJ_SK_SK_NS1G_6thread17LinearCombinationISJ_Li1EffLNS1L_9ScaleType4KindE0ELNS_15FloatRoundStyleE2ESJ_EENS1_15EpilogueDefaultEEEEEvvEEEEvNT_6ParamsE)
        /*2ff4*/ 	.short	0x0210
        /*2ff6*/ 	.short	0x0470


	//----- nvinfo : EIATTR_SW_WAR
	.align		4
.L_45:
        /*2ff8*/ 	.byte	0x04, 0x36
        /*2ffa*/ 	.short	(.L_47 - .L_46)
.L_46:
        /*2ffc*/ 	.word	0x00000008
.L_47:


//--------------------- .nv.callgraph             --------------------------
	.section	.nv.callgraph,"",@"SHT_CUDA_CALLGRAPH"
	.align	4
	.sectionentsize	8
	.align		4
        /*0000*/ 	.word	0x00000000
	.align		4
        /*0004*/ 	.word	0xffffffff
	.align		4
        /*0008*/ 	.word	index@(_ZN7cutlass13device_kernelINS_4gemm6kernel13GemmUniversalIN4cute5tupleIJiiiiEEENS1_10collective13CollectiveMmaINS1_34MainloopSm90TmaGmmaWarpSpecializedILi3ENS5_IJNS4_1CILi1EEESB_SB_EEENS1_35KernelTmaWarpSpecializedCooperativeEEENS5_IJNSA_ILi384EEENSA_ILi192EEENSA_ILi64EEEEEENS_6half_tENS5_IJlSB_lEEESJ_SK_NS4_8TiledMMAINS4_8MMA_AtomIJNS4_4SM904GMMA26MMA_64x192x16_F32F16F16_SSILNSO_5MajorE0ELSQ_0ELNSO_7ScaleInE1ELSR_1EEEEEENS4_6LayoutINS5_IJNSA_ILi2EEESB_SB_EEENS5_IJSB_NSA_ILi0EEESX_EEEEENS5_IJNS4_10UnderscoreES10_S10_EEEEENS4_13SM90_TMA_LOADENS4_14ComposedLayoutINS4_7SwizzleILi3ELi4ELi3EEENS4_18smem_ptr_flag_bitsILi16EEENSU_INS5_IJNSA_ILi8EEESH_EEENS5_IJSH_SB_EEEEEEEvNS4_8identityES13_S1D_vS1E_EENS_8epilogue10collective6detail29Sm90TmaWarpSpecializedAdapterINS1H_15DefaultEpilogueISJ_SK_SK_NS1G_6thread17LinearCombinationISJ_Li1EffLNS1L_9ScaleType4KindE0ELNS_15FloatRoundStyleE2ESJ_EENS1_15EpilogueDefaultEEEEEvvEEEEvNT_6ParamsE)
	.align		4
        /*000c*/ 	.word	index@(__assertfail)
	.align		4
        /*0010*/ 	.word	0x00000000
	.align		4
        /*0014*/ 	.word	0xfffffffe
	.align		4
        /*0018*/ 	.word	0x00000000
	.align		4
        /*001c*/ 	.word	0xfffffffd
	.align		4
        /*0020*/ 	.word	0x00000000
	.align		4
        /*0024*/ 	.word	0xfffffffc


//--------------------- .nv.constant4             --------------------------
	.section	.nv.constant4,"a",@progbits
	.align	8
	.align		8
.nv.constant4:
        /*0000*/ 	.dword	__assertfail
	.align		8
        /*0008*/ 	.dword	__unnamed_1
	.align		8
        /*0010*/ 	.dword	_ZN40_INTERNAL_841d32ef_4_k_cu_7aa5d5d0_156744cuda3std3__45__cpo5beginE
	.align		8
        /*0018*/ 	.dword	_ZN40_INTERNAL_841d32ef_4_k_cu_7aa5d5d0_156744cuda3std3__45__cpo3endE
	.align		8
        /*0020*/ 	.dword	_ZN40_INTERNAL_841d32ef_4_k_cu_7aa5d5d0_156744cuda3std3__45__cpo6cbeginE
	.align		8
        /*0028*/ 	.dword	_ZN40_INTERNAL_841d32ef_4_k_cu_7aa5d5d0_156744cuda3std3__45__cpo4cendE
	.align		8
        /*0030*/ 	.dword	_ZN40_INTERNAL_841d32ef_4_k_cu_7aa5d5d0_156744cuda3std3__442_GLOBAL__N__841d32ef_4_k_cu_7aa5d5d0_156746ignoreE
	.align		8
        /*0038*/ 	.dword	_ZN40_INTERNAL_841d32ef_4_k_cu_7aa5d5d0_156744cuda3std3__419piecewise_constructE
	.align		8
        /*0040*/ 	.dword	_ZN40_INTERNAL_841d32ef_4_k_cu_7aa5d5d0_156744cuda3std3__48in_placeE
	.align		8
        /*0048*/ 	.dword	_ZN40_INTERNAL_841d32ef_4_k_cu_7aa5d5d0_156744cuda3std6ranges3__45__cpo4swapE
	.align		8
        /*0050*/ 	.dword	_ZN40_INTERNAL_841d32ef_4_k_cu_7aa5d5d0_156744cuda3std6ranges3__45__cpo9iter_moveE
	.align		8
        /*0058*/ 	.dword	_ZN40_INTERNAL_841d32ef_4_k_cu_7aa5d5d0_156744cute7productE
	.align		8
        /*0060*/ 	.dword	_ZN40_INTERNAL_841d32ef_4_k_cu_7aa5d5d0_156744cute1_E
	.align		8
        /*0068*/ 	.dword	$str$22
	.align		8
        /*0070*/ 	.dword	$str$23


//--------------------- .text._ZN7cutlass13device_kernelINS_4gemm6kernel13GemmUniversalIN4cute5tupleIJiiiiEEENS1_10collective13CollectiveMmaINS1_34MainloopSm90TmaGmmaWarpSpecializedILi3ENS5_IJNS4_1CILi1EEESB_SB_EEENS1_35KernelTmaWarpSpecializedCooperativeEEENS5_IJNSA_ILi384EEENSA_ILi192EEENSA_ILi64EEEEEENS_6half_tENS5_IJlSB_lEEESJ_SK_NS4_8TiledMMAINS4_8MMA_AtomIJNS4_4SM904GMMA26MMA_64x192x16_F32F16F16_SSILNSO_5MajorE0ELSQ_0ELNSO_7ScaleInE1ELSR_1EEEEEENS4_6LayoutINS5_IJNSA_ILi2EEESB_SB_EEENS5_IJSB_NSA_ILi0EEESX_EEEEENS5_IJNS4_10UnderscoreES10_S10_EEEEENS4_13SM90_TMA_LOADENS4_14ComposedLayoutINS4_7SwizzleILi3ELi4ELi3EEENS4_18smem_ptr_flag_bitsILi16EEENSU_INS5_IJNSA_ILi8EEESH_EEENS5_IJSH_SB_EEEEEEEvNS4_8identityES13_S1D_vS1E_EENS_8epilogue10collective6detail29Sm90TmaWarpSpecializedAdapterINS1H_15DefaultEpilogueISJ_SK_SK_NS1G_6thread17LinearCombinationISJ_Li1EffLNS1L_9ScaleType4KindE0ELNS_15FloatRoundStyleE2ESJ_EENS1_15EpilogueDefaultEEEEEvvEEEEvNT_6ParamsE --------------------------
	.section	.text._ZN7cutlass13device_kernelINS_4gemm6kernel13GemmUniversalIN4cute5tupleIJiiiiEEENS1_10collective13CollectiveMmaINS1_34MainloopSm90TmaGmmaWarpSpecializedILi3ENS5_IJNS4_1CILi1EEESB_SB_EEENS1_35KernelTmaWarpSpecializedCooperativeEEENS5_IJNSA_ILi384EEENSA_ILi192EEENSA_ILi64EEEEEENS_6half_tENS5_IJlSB_lEEESJ_SK_NS4_8TiledMMAINS4_8MMA_AtomIJNS4_4SM904GMMA26MMA_64x192x16_F32F16F16_SSILNSO_5MajorE0ELSQ_0ELNSO_7ScaleInE1ELSR_1EEEEEENS4_6LayoutINS5_IJNSA_ILi2EEESB_SB_EEENS5_IJSB_NSA_ILi0EEESX_EEEEENS5_IJNS4_10UnderscoreES10_S10_EEEEENS4_13SM90_TMA_LOADENS4_14ComposedLayoutINS4_7SwizzleILi3ELi4ELi3EEENS4_18smem_ptr_flag_bitsILi16EEENSU_INS5_IJNSA_ILi8EEESH_EEENS5_IJSH_SB_EEEEEEEvNS4_8identityES13_S1D_vS1E_EENS_8epilogue10collective6detail29Sm90TmaWarpSpecializedAdapterINS1H_15DefaultEpilogueISJ_SK_SK_NS1G_6thread17LinearCombinationISJ_Li1EffLNS1L_9ScaleType4KindE0ELNS_15FloatRoundStyleE2ESJ_EENS1_15EpilogueDefaultEEEEEvvEEEEvNT_6ParamsE,"ax",@progbits
	.align	128
.text._ZN7cutlass13device_kernelINS_4gemm6kernel13GemmUniversalIN4cute5tupleIJiiiiEEENS1_10collective13CollectiveMmaINS1_34MainloopSm90TmaGmmaWarpSpecializedILi3ENS5_IJNS4_1CILi1EEESB_SB_EEENS1_35KernelTmaWarpSpecializedCooperativeEEENS5_IJNSA_ILi384EEENSA_ILi192EEENSA_ILi64EEEEEENS_6half_tENS5_IJlSB_lEEESJ_SK_NS4_8TiledMMAINS4_8MMA_AtomIJNS4_4SM904GMMA26MMA_64x192x16_F32F16F16_SSILNSO_5MajorE0ELSQ_0ELNSO_7ScaleInE1ELSR_1EEEEEENS4_6LayoutINS5_IJNSA_ILi2EEESB_SB_EEENS5_IJSB_NSA_ILi0EEESX_EEEEENS5_IJNS4_10UnderscoreES10_S10_EEEEENS4_13SM90_TMA_LOADENS4_14ComposedLayoutINS4_7SwizzleILi3ELi4ELi3EEENS4_18smem_ptr_flag_bitsILi16EEENSU_INS5_IJNSA_ILi8EEESH_EEENS5_IJSH_SB_EEEEEEEvNS4_8identityES13_S1D_vS1E_EENS_8epilogue10collective6detail29Sm90TmaWarpSpecializedAdapterINS1H_15DefaultEpilogueISJ_SK_SK_NS1G_6thread17LinearCombinationISJ_Li1EffLNS1L_9ScaleType4KindE0ELNS_15FloatRoundStyleE2ESJ_EENS1_15EpilogueDefaultEEEEEvvEEEEvNT_6ParamsE:
        .type           _ZN7cutlass13device_kernelINS_4gemm6kernel13GemmUniversalIN4cute5tupleIJiiiiEEENS1_10collective13CollectiveMmaINS1_34MainloopSm90TmaGmmaWarpSpecializedILi3ENS5_IJNS4_1CILi1EEESB_SB_EEENS1_35KernelTmaWarpSpecializedCooperativeEEENS5_IJNSA_ILi384EEENSA_ILi192EEENSA_ILi64EEEEEENS_6half_tENS5_IJlSB_lEEESJ_SK_NS4_8TiledMMAINS4_8MMA_AtomIJNS4_4SM904GMMA26MMA_64x192x16_F32F16F16_SSILNSO_5MajorE0ELSQ_0ELNSO_7ScaleInE1ELSR_1EEEEEENS4_6LayoutINS5_IJNSA_ILi2EEESB_SB_EEENS5_IJSB_NSA_ILi0EEESX_EEEEENS5_IJNS4_10UnderscoreES10_S10_EEEEENS4_13SM90_TMA_LOADENS4_14ComposedLayoutINS4_7SwizzleILi3ELi4ELi3EEENS4_18smem_ptr_flag_bitsILi16EEENSU_INS5_IJNSA_ILi8EEESH_EEENS5_IJSH_SB_EEEEEEEvNS4_8identityES13_S1D_vS1E_EENS_8epilogue10collective6detail29Sm90TmaWarpSpecializedAdapterINS1H_15DefaultEpilogueISJ_SK_SK_NS1G_6thread17LinearCombinationISJ_Li1EffLNS1L_9ScaleType4KindE0ELNS_15FloatRoundStyleE2ESJ_EENS1_15EpilogueDefaultEEEEEvvEEEEvNT_6ParamsE,@function
        .size           _ZN7cutlass13device_kernelINS_4gemm6kernel13GemmUniversalIN4cute5tupleIJiiiiEEENS1_10collective13CollectiveMmaINS1_34MainloopSm90TmaGmmaWarpSpecializedILi3ENS5_IJNS4_1CILi1EEESB_SB_EEENS1_35KernelTmaWarpSpecializedCooperativeEEENS5_IJNSA_ILi384EEENSA_ILi192EEENSA_ILi64EEEEEENS_6half_tENS5_IJlSB_lEEESJ_SK_NS4_8TiledMMAINS4_8MMA_AtomIJNS4_4SM904GMMA26MMA_64x192x16_F32F16F16_SSILNSO_5MajorE0ELSQ_0ELNSO_7ScaleInE1ELSR_1EEEEEENS4_6LayoutINS5_IJNSA_ILi2EEESB_SB_EEENS5_IJSB_NSA_ILi0EEESX_EEEEENS5_IJNS4_10UnderscoreES10_S10_EEEEENS4_13SM90_TMA_LOADENS4_14ComposedLayoutINS4_7SwizzleILi3ELi4ELi3EEENS4_18smem_ptr_flag_bitsILi16EEENSU_INS5_IJNSA_ILi8EEESH_EEENS5_IJSH_SB_EEEEEEEvNS4_8identityES13_S1D_vS1E_EENS_8epilogue10collective6detail29Sm90TmaWarpSpecializedAdapterINS1H_15DefaultEpilogueISJ_SK_SK_NS1G_6thread17LinearCombinationISJ_Li1EffLNS1L_9ScaleType4KindE0ELNS_15FloatRoundStyleE2ESJ_EENS1_15EpilogueDefaultEEEEEvvEEEEvNT_6ParamsE,(.L_x_638 - _ZN7cutlass13device_kernelINS_4gemm6kernel13GemmUniversalIN4cute5tupleIJiiiiEEENS1_10collective13CollectiveMmaINS1_34MainloopSm90TmaGmmaWarpSpecializedILi3ENS5_IJNS4_1CILi1EEESB_SB_EEENS1_35KernelTmaWarpSpecializedCooperativeEEENS5_IJNSA_ILi384EEENSA_ILi192EEENSA_ILi64EEEEEENS_6half_tENS5_IJlSB_lEEESJ_SK_NS4_8TiledMMAINS4_8MMA_AtomIJNS4_4SM904GMMA26MMA_64x192x16_F32F16F16_SSILNSO_5MajorE0ELSQ_0ELNSO_7ScaleInE1ELSR_1EEEEEENS4_6LayoutINS5_IJNSA_ILi2EEESB_SB_EEENS5_IJSB_NSA_ILi0EEESX_EEEEENS5_IJNS4_10UnderscoreES10_S10_EEEEENS4_13SM90_TMA_LOADENS4_14ComposedLayoutINS4_7SwizzleILi3ELi4ELi3EEENS4_18smem_ptr_flag_bitsILi16EEENSU_INS5_IJNSA_ILi8EEESH_EEENS5_IJSH_SB_EEEEEEEvNS4_8identityES13_S1D_vS1E_EENS_8epilogue10collective6detail29Sm90TmaWarpSpecializedAdapterINS1H_15DefaultEpilogueISJ_SK_SK_NS1G_6thread17LinearCombinationISJ_Li1EffLNS1L_9ScaleType4KindE0ELNS_15FloatRoundStyleE2ESJ_EENS1_15EpilogueDefaultEEEEEvvEEEEvNT_6ParamsE)
        .other          _ZN7cutlass13device_kernelINS_4gemm6kernel13GemmUniversalIN4cute5tupleIJiiiiEEENS1_10collective13CollectiveMmaINS1_34MainloopSm90TmaGmmaWarpSpecializedILi3ENS5_IJNS4_1CILi1EEESB_SB_EEENS1_35KernelTmaWarpSpecializedCooperativeEEENS5_IJNSA_ILi384EEENSA_ILi192EEENSA_ILi64EEEEEENS_6half_tENS5_IJlSB_lEEESJ_SK_NS4_8TiledMMAINS4_8MMA_AtomIJNS4_4SM904GMMA26MMA_64x192x16_F32F16F16_SSILNSO_5MajorE0ELSQ_0ELNSO_7ScaleInE1ELSR_1EEEEEENS4_6LayoutINS5_IJNSA_ILi2EEESB_SB_EEENS5_IJSB_NSA_ILi0EEESX_EEEEENS5_IJNS4_10UnderscoreES10_S10_EEEEENS4_13SM90_TMA_LOADENS4_14ComposedLayoutINS4_7SwizzleILi3ELi4ELi3EEENS4_18smem_ptr_flag_bitsILi16EEENSU_INS5_IJNSA_ILi8EEESH_EEENS5_IJSH_SB_EEEEEEEvNS4_8identityES13_S1D_vS1E_EENS_8epilogue10collective6detail29Sm90TmaWarpSpecializedAdapterINS1H_15DefaultEpilogueISJ_SK_SK_NS1G_6thread17LinearCombinationISJ_Li1EffLNS1L_9ScaleType4KindE0ELNS_15FloatRoundStyleE2ESJ_EENS1_15EpilogueDefaultEEEEEvvEEEEvNT_6ParamsE,@"STO_CUDA_ENTRY STV_DEFAULT"
_ZN7cutlass13device_kernelINS_4gemm6kernel13GemmUniversalIN4cute5tupleIJiiiiEEENS1_10collective13CollectiveMmaINS1_34MainloopSm90TmaGmmaWarpSpecializedILi3ENS5_IJNS4_1CILi1EEESB_SB_EEENS1_35KernelTmaWarpSpecializedCooperativeEEENS5_IJNSA_ILi384EEENSA_ILi192EEENSA_ILi64EEEEEENS_6half_tENS5_IJlSB_lEEESJ_SK_NS4_8TiledMMAINS4_8MMA_AtomIJNS4_4SM904GMMA26MMA_64x192x16_F32F16F16_SSILNSO_5MajorE0ELSQ_0ELNSO_7ScaleInE1ELSR_1EEEEEENS4_6LayoutINS5_IJNSA_ILi2EEESB_SB_EEENS5_IJSB_NSA_ILi0EEESX_EEEEENS5_IJNS4_10UnderscoreES10_S10_EEEEENS4_13SM90_TMA_LOADENS4_14ComposedLayoutINS4_7SwizzleILi3ELi4ELi3EEENS4_18smem_ptr_flag_bitsILi16EEENSU_INS5_IJNSA_ILi8EEESH_EEENS5_IJSH_SB_EEEEEEEvNS4_8identityES13_S1D_vS1E_EENS_8epilogue10collective6detail29Sm90TmaWarpSpecializedAdapterINS1H_15DefaultEpilogueISJ_SK_SK_NS1G_6thread17LinearCombinationISJ_Li1EffLNS1L_9ScaleType4KindE0ELNS_15FloatRoundStyleE2ESJ_EENS1_15EpilogueDefaultEEEEEvvEEEEvNT_6ParamsE:
[----:B------:R-:W0:Y:S02]  /*0000*/  LDC R1, c[0x0][0x28] ;  /* 0x00000a00ff017b82 */ /* 0x000e240000000800 */
[----:B0-----:R-:W-:Y:S01]  /*0010*/  VIADD R1, R1, 0xfffff908 ;  /* 0xfffff90801017836 */ /* 0x001fe20000000000 */
[----:B------:R-:W0:Y:S01]  /*0020*/  S2R R2, SR_TID.X ;  /* 0x0000000000027919 */ /* 0x000e220000002100 */
[----:B------:R-:W-:Y:S01]  /*0030*/  ELECT P0, URZ, PT ;  /* 0x00000000003f782f */ /* 0x000fe20003800000 */
[----:B------:R-:W-:Y:S01]  /*0040*/  BSSY B0, `(.L_x_0) ;  /* 0x0000015000007945 */ /* 0x000fe20003800000 */
[--C-:B0-----:R-:W-:Y:S02]  /*0050*/  SHF.R.U32.HI R0, RZ, 0x5, R2.reuse ;  /* 0x00000005ff007819 */ /* 0x101fe40000011602 */
[----:B------:R-:W-:-:S03]  /*0060*/  SHF.R.U32.HI R2, RZ, 0x7, R2 ;  /* 0x00000007ff027819 */ /* 0x000fc60000011602 */
[----:B------:R-:W0:Y:S04]  /*0070*/  SHFL.IDX PT, R3, R0, RZ, 0x1f ;  /* 0x00001fff00037589 */ /* 0x000e2800000e0000 */
[----:B------:R-:W1:Y:S01]  /*0080*/  SHFL.IDX PT, R2, R2, RZ, 0x1f ;  /* 0x00001fff02027589 */ /* 0x000e6200000e0000 */
[----:B0-----:R-:W-:Y:S02]  /*0090*/  R2UR UR10, R3 ;  /* 0x00000000030a72ca */ /* 0x001fe400000e0000 */
[----:B-1----:R-:W-:-:S11]  /*00a0*/  R2UR UR5, R2 ;  /* 0x00000000020572ca */ /* 0x002fd600000e0000 */
[----:B------:R-:W-:Y:S02]  /*00b0*/  USHF.R.S32.HI UR4, URZ, 0x1f, UR10 ;  /* 0x0000001f3f047899 */ /* 0x000fe4000801140a */
[----:B------:R-:W-:Y:S02]  /*00c0*/  ISETP.NE.OR P0, PT, RZ, UR10, !P0 ;  /* 0x0000000aff007c0c */ /* 0x000fe4000c705670 */
[----:B------:R-:W-:-:S04]  /*00d0*/  ULEA.HI UR4, UR4, UR10, URZ, 0x2 ;  /* 0x0000000a04047291 */ /* 0x000fc8000f8f103f */
[----:B------:R-:W-:-:S04]  /*00e0*/  ULOP3.LUT UR4, UR4, 0xfffffffc, URZ, 0xc0, !UPT ;  /* 0xfffffffc04047892 */ /* 0x000fc8000f8ec03f */
[----:B------:R-:W-:-:S03]  /*00f0*/  UIADD3 UR10, UR10, -UR4, URZ ;  /* 0x800000040a0a7290 */ /* 0x000fc6000fffe03f */
[----:B------:R-:W-:Y:S09]  /*0100*/  @P0 BRA `(.L_x_1) ;  /* 0x0000000000200947 */ /* 0x000ff20003800000 */
[----:B------:R-:W-:Y:S02]  /*0110*/  ULDC.64 UR6, c[0x0][0x198] ;  /* 0x0000660000067ab9 */ /* 0x000fe40000000a00 */
[----:B------:R-:W-:Y:S02]  /*0120*/  UIADD3 UR8, UP0, UR6, 0xf0, URZ ;  /* 0x000000f006087890 */ /* 0x000fe4000ff1e03f */
[----:B------:R-:W-:Y:S02]  /*0130*/  UIADD3 UR6, UP1, UR6, 0x1f0, URZ ;  /* 0x000001f006067890 */ /* 0x000fe4000ff3e03f */
[----:B------:R-:W-:Y:S02]  /*0140*/  UIADD3.X UR9, URZ, UR7, URZ, UP0, !UPT ;  /* 0x000000073f097290 */ /* 0x000fe400087fe43f */
[----:B------:R-:W-:-:S07]  /*0150*/  UIADD3.X UR7, URZ, UR7, URZ, UP1, !UPT ;  /* 0x000000073f077290 */ /* 0x000fce0008ffe43f */
[----:B------:R0:W-:Y:S02]  /*0160*/  UTMACCTL.PF [UR8] ;  /* 0x00000000080079b9 */ /* 0x0001e40008040000 */
[----:B------:R0:W-:Y:S02]  /*0170*/  UTMACCTL.PF [UR6] ;  /* 0x00000000060079b9 */ /* 0x0001e40008040000 */
[----:B0-----:R-:W-:Y:S01]  /*0180*/  NOP ;  /* 0x0000000000007918 */ /* 0x001fe20000000000 */
.L_x_1:
[----:B------:R-:W-:Y:S05]  /*0190*/  BSYNC B0 ;  /* 0x0000000000007941 */ /* 0x000fea0003800000 */
.L_x_0:
[----:B------:R-:W0:Y:S01]  /*01a0*/  SHFL.IDX PT, R2, R0, RZ, 0x1f ;  /* 0x00001fff00027589 */ /* 0x000e2200000e0000 */
[----:B------:R-:W-:Y:S01]  /*01b0*/  UISETP.NE.AND UP0, UPT, UR10, 0x3, UPT ;  /* 0x000000030a00788c */ /* 0x000fe2000bf05270 */
[----:B------:R-:W-:Y:S01]  /*01c0*/  ISETP.NE.AND P1, PT, RZ, UR5, PT ;  /* 0x00000005ff007c0c */ /* 0x000fe2000bf25270 */
[----:B------:R-:W-:Y:S02]  /*01d0*/  UIADD3 UR18, UR5, -0x1, URZ ;  /* 0xffffffff05127890 */ /* 0x000fe4000fffe03f */
[----:B------:R-:W-:Y:S02]  /*01e0*/  UISETP.EQ.OR UP0, UPT, UR10, URZ, !UP0 ;  /* 0x0000003f0a00728c */ /* 0x000fe4000c702670 */
[----:B------:R-:W-:Y:S02]  /*01f0*/  UISETP.GE.U32.AND UP1, UPT, UR18, 0x2, UPT ;  /* 0x000000021200788c */ /* 0x000fe4000bf26070 */
[----:B------:R-:W-:-:S04]  /*0200*/  UISETP.EQ.AND UP0, UPT, UR5, URZ, UP0 ;  /* 0x0000003f0500728c */ /* 0x000fc80008702270 */
[----:B------:R-:W-:-:S04]  /*0210*/  USEL UR40, URZ, 0x1, !UP0 ;  /* 0x000000013f287887 */ /* 0x000fc8000c000000 */
[----:B------:R-:W-:Y:S01]  /*0220*/  USEL UR40, UR40, 0x2, UP1 ;  /* 0x0000000228287887 */ /* 0x000fe20008800000 */
[----:B0-----:R-:W-:-:S13]  /*0230*/  ISETP.NE.AND P0, PT, R2, RZ, PT ;  /* 0x000000ff0200720c */ /* 0x001fda0003f05270 */
[----:B------:R-:W-:Y:S05]  /*0240*/  @P0 BRA `(.L_x_2) ;  /* 0x0000000000500947 */ /* 0x000fea0003800000 */
[----:B------:R-:W0:Y:S01]  /*0250*/  S2UR UR8, SR_CgaCtaId ;  /* 0x00000000000879c3 */ /* 0x000e220000008800 */
[----:B------:R-:W-:Y:S01]  /*0260*/  UMOV UR4, 0x400 ;  /* 0x0000040000047882 */ /* 0x000fe20000000000 */
[----:B------:R-:W-:Y:S01]  /*0270*/  UMOV UR5, 0x1 ;  /* 0x0000000100057882 */ /* 0x000fe20000000000 */
[----:B------:R-:W-:Y:S01]  /*0280*/  UMOV UR6, 0x100 ;  /* 0x0000010000067882 */ /* 0x000fe20000000000 */
[----:B------:R-:W-:Y:S01]  /*0290*/  ELECT P0, URZ, PT ;  /* 0x00000000003f782f */ /* 0x000fe20003800000 */
[----:B------:R-:W-:-:S04]  /*02a0*/  UIADD3 UR6, -UR6, 0x100000, URZ ;  /* 0x0010000006067890 */ /* 0x000fc8000fffe13f */
[----:B------:R-:W-:Y:S02]  /*02b0*/  USHF.L.U32 UR7, UR6, 0xb, URZ ;  /* 0x0000000b06077899 */ /* 0x000fe4000800063f */
[----:B------:R-:W-:Y:S02]  /*02c0*/  USHF.L.U32 UR6, UR6, 0x1, URZ ;  /* 0x0000000106067899 */ /* 0x000fe4000800063f */
[----:B0-----:R-:W-:Y:S02]  /*02d0*/  ULEA UR8, UR8, UR4, 0x18 ;  /* 0x0000000408087291 */ /* 0x001fe4000f8ec03f */
[----:B------:R-:W-:-:S04]  /*02e0*/  UIADD3 UR4, -UR5, 0x100000, URZ ;  /* 0x0010000005047890 */ /* 0x000fc8000fffe13f */
[----:B------:R-:W-:Y:S02]  /*02f0*/  USHF.L.U32 UR5, UR4, 0xb, URZ ;  /* 0x0000000b04057899 */ /* 0x000fe4000800063f */
[----:B------:R-:W-:Y:S01]  /*0300*/  USHF.L.U32 UR4, UR4, 0x1, URZ ;  /* 0x0000000104047899 */ /* 0x000fe2000800063f */
[----:B------:R-:W0:Y:S11]  /*0310*/  FENCE.VIEW.ASYNC.S ;  /* 0x00000000000073c6 */ /* 0x000e360000000000 */
[----:B0-----:R0:W1:Y:S01]  /*0320*/  SYNCS.EXCH.64 URZ, [UR8], UR4 ;  /* 0x00000004083f75b2 */ /* 0x0010620008000100 */
[----:B------:R0:W2:Y:S01]  /*0330*/  SYNCS.EXCH.64 URZ, [UR8+0x18], UR6 ;  /* 0x00001806083f75b2 */ /* 0x0000a20008000100 */
[----:B------:R0:W3:Y:S01]  /*0340*/  SYNCS.EXCH.64 URZ, [UR8+0x8], UR4 ;  /* 0x00000804083f75b2 */ /* 0x0000e20008000100 */
[----:B------:R0:W4:Y:S01]  /*0350*/  SYNCS.EXCH.64 URZ, [UR8+0x20], UR6 ;  /* 0x00002006083f75b2 */ /* 0x0001220008000100 */
[----:B------:R0:W0:Y:S01]  /*0360*/  SYNCS.EXCH.64 URZ, [UR8+0x10], UR4 ;  /* 0x00001004083f75b2 */ /* 0x0000220008000100 */
[----:B------:R0:W0:Y:S01]  /*0370*/  SYNCS.EXCH.64 URZ, [UR8+0x28], UR6 ;  /* 0x00002806083f75b2 */ /* 0x0000220008000100 */
[----:B------:R-:W-:Y:S01]  /*0380*/  NOP ;  /* 0x0000000000007918 */ /* 0x000fe20000000000 */
.L_x_2:
[----:B------:R-:W5:Y:S01]  /*0390*/  SHFL.IDX PT, R0, R0, RZ, 0x1f ;  /* 0x00001fff00007589 */ /* 0x000f6200000e0000 */
[----:B------:R-:W-:Y:S01]  /*03a0*/  ELECT P0, URZ, PT ;  /* 0x00000000003f782f */ /* 0x000fe20003800000 */
[----:B------:R-:W1:Y:S01]  /*03b0*/  S2UR UR17, SR_CTAID.Y ;  /* 0x00000000001179c3 */ /* 0x000e620000002600 */
[----:B0-----:R-:W-:Y:S01]  /*03c0*/  ULDC UR5, c[0x0][0x65c] ;  /* 0x0001970000057ab9 */ /* 0x001fe20000000800 */
[----:B------:R-:W-:Y:S01]  /*03d0*/  UMOV UR12, 0x20 ;  /* 0x00000020000c7882 */ /* 0x000fe20000000000 */
[----:B------:R-:W-:Y:S01]  /*03e0*/  UISETP.NE.AND UP2, UPT, UR5, 0x1, UPT ;  /* 0x000000010500788c */ /* 0x000fe2000bf45270 */
[----:B------:R-:W-:Y:S01]  /*03f0*/  NOP ;  /* 0x0000000000007918 */ /* 0x000fe20000000000 */
[----:B------:R-:W-:Y:S02]  /*0400*/  NOP ;  /* 0x0000000000007918 */ /* 0x000fe40000000000 */
[----:B------:R-:W-:Y:S01]  /*0410*/  UP2UR UR41, UPR, URZ, 0x4 ;  /* 0x000000043f297883 */ /* 0x000fe20008000000 */
[----:B------:R-:W0:Y:S01]  /*0420*/  S2UR UR4, SR_CTAID.X ;  /* 0x00000000000479c3 */ /* 0x000e220000002500 */
[----:B------:R-:W-:-:S02]  /*0430*/  PLOP3.LUT P2, PT, PT, PT, UP2, 0x80, 0x0 ;  /* 0x000000000000781c */ /* 0x000fc40003f4f028 */
[----:B------:R-:W-:Y:S02]  /*0440*/  PLOP3.LUT P4, PT, PT, PT, UP2, 0x80, 0x0 ;  /* 0x000000000000781c */ /* 0x000fe40003f8f028 */
[----:B------:R-:W-:Y:S01]  /*0450*/  PLOP3.LUT P3, PT, PT, PT, UP2, 0x80, 0x0 ;  /* 0x000000000000781c */ /* 0x000fe20003f6f028 */
[----:B------:R-:W-:Y:S01]  /*0460*/  @UP2 ULDC UR14, c[0x0][0x10] ;  /* 0x00000400000e2ab9 */ /* 0x000fe20000000800 */
[----:B------:R-:W-:Y:S01]  /*0470*/  @UP2 UMOV UR9, URZ ;  /* 0x0000003f00092c82 */ /* 0x000fe20008000000 */
[----:B------:R-:W-:Y:S01]  /*0480*/  @!UP2 ULDC UR11, c[0x0][0xc] ;  /* 0x00000300000baab9 */ /* 0x000fe20000000800 */
[----:B-----5:R-:W-:Y:S01]  /*0490*/  ISETP.NE.OR P0, PT, R0, RZ, !P0 ;  /* 0x000000ff0000720c */ /* 0x020fe20004705670 */
[----:B-1----:R-:W-:Y:S02]  /*04a0*/  @UP2 UMOV UR7, UR17 ;  /* 0x0000001100072c82 */ /* 0x002fe40008000000 */
[----:B------:R-:W-:Y:S01]  /*04b0*/  @UP2 UMOV UR8, UR7 ;  /* 0x0000000700082c82 */ /* 0x000fe20008000000 */
[----:B------:R-:W-:Y:S01]  /*04c0*/  @!UP2 UMOV UR7, UR17 ;  /* 0x000000110007ac82 */ /* 0x000fe20008000000 */
[----:B0-----:R-:W-:-:S08]  /*04d0*/  @UP2 UIMAD.WIDE.U32 UR14, UR4, UR14, UR8 ;  /* 0x0000000e040e22a5 */ /* 0x001fd0000f8e0008 */
[----:B------:R-:W-:Y:S01]  /*04e0*/  VOTEU.ALL UP0, P0 ;  /* 0x00000000003f7886 */ /* 0x000fe20000000000 */
[----:B------:R-:W-:Y:S01]  /*04f0*/  VOTEU.ALL UP1, P0 ;  /* 0x00000000003f7886 */ /* 0x000fe20000020000 */
[----:B------:R-:W-:-:S03]  /*0500*/  IMAD.U32 R2, RZ, RZ, UR14 ;  /* 0x0000000eff027e24 */ /* 0x000fc6000f8e00ff */
[----:B------:R-:W0:Y:S01]  /*0510*/  @!UP0 S2UR UR6, SR_CgaCtaId ;  /* 0x00000000000689c3 */ /* 0x000e220000008800 */
[----:B------:R-:W-:Y:S01]  /*0520*/  @!UP0 UMOV UR5, 0x400 ;  /* 0x0000040000058882 */ /* 0x000fe20000000000 */
[----:B------:R-:W-:-:S04]  /*0530*/  @!UP0 UIADD3 UR12, -UR12, 0x100000, URZ ;  /* 0x001000000c0c8890 */ /* 0x000fc8000fffe13f */
[----:B------:R-:W-:Y:S02]  /*0540*/  @!UP0 USHF.L.U32 UR13, UR12, 0xb, URZ ;  /* 0x0000000b0c0d8899 */ /* 0x000fe4000800063f */
[----:B------:R-:W-:Y:S01]  /*0550*/  @!UP0 USHF.L.U32 UR12, UR12, 0x1, URZ ;  /* 0x000000010c0c8899 */ /* 0x000fe2000800063f */
[----:B------:R-:W-:Y:S01]  /*0560*/  IMAD.U32 R3, RZ, RZ, UR15 ;  /* 0x0000000fff037e24 */ /* 0x000fe2000f8e00ff */
[----:B0-----:R-:W-:Y:S01]  /*0570*/  @!UP0 ULEA UR16, UR6, UR5, 0x18 ;  /* 0x0000000506108291 */ /* 0x001fe2000f8ec03f */
[----:B------:R-:W-:Y:S01]  /*0580*/  VOTEU.ALL UP0, P0 ;  /* 0x00000000003f7886 */ /* 0x000fe20000000000 */
[----:B------:R-:W-:Y:S01]  /*0590*/  PLOP3.LUT P0, PT, PT, PT, UP2, 0x80, 0x0 ;  /* 0x000000000000781c */ /* 0x000fe20003f0f028 */
[----:B------:R-:W-:Y:S01]  /*05a0*/  UMOV UR5, URZ ;  /* 0x0000003f00057c82 */ /* 0x000fe20008000000 */
[----:B------:R-:W-:Y:S01]  /*05b0*/  @UP2 UMOV UR6, URZ ;  /* 0x0000003f00062c82 */ /* 0x000fe20008000000 */
[----:B------:R-:W-:Y:S02]  /*05c0*/  @!UP2 UIMAD.WIDE.U32 UR8, UR11, UR7, UR4 ;  /* 0x000000070b08a2a5 */ /* 0x000fe4000f8e0004 */
[----:B------:R-:W-:-:S04]  /*05d0*/  @UP2 UIADD3 UR6, UR15, UR6, URZ ;  /* 0x000000060f062290 */ /* 0x000fc8000fffe03f */
[----:B------:R-:W-:Y:S01]  /*05e0*/  IMAD.U32 R5, RZ, RZ, UR9 ;  /* 0x00000009ff057e24 */ /* 0x000fe2000f8e00ff */
[----:B------:R-:W0:Y:S02]  /*05f0*/  FENCE.VIEW.ASYNC.S ;  /* 0x00000000000073c6 */ /* 0x000e240000000000 */
[----:B0-----:R0:W2:Y:S01]  /*0600*/  @!UP0 SYNCS.EXCH.64 URZ, [UR16+0x40], UR12 ;  /* 0x0000400c103f85b2 */ /* 0x0010a20008000100 */
[----:B------:R-:W-:Y:S01]  /*0610*/  @P2 IMAD.U32 R6, RZ, RZ, UR6 ;  /* 0x00000006ff062e24 */ /* 0x000fe2000f8e00ff */
[----:B------:R-:W-:Y:S01]  /*0620*/  MOV R4, UR8 ;  /* 0x0000000800047c02 */ /* 0x000fe20008000f00 */
[----:B------:R-:W-:Y:S01]  /*0630*/  @!P4 IMAD.MOV.U32 R6, RZ, RZ, R5 ;  /* 0x000000ffff06c224 */ /* 0x000fe200078e0005 */
[----:B------:R-:W-:Y:S01]  /*0640*/  @P0 MOV R7, R2 ;  /* 0x0000000200070202 */ /* 0x000fe20000000f00 */
[----:B------:R-:W-:Y:S02]  /*0650*/  IMAD.U32 R2, RZ, RZ, UR8 ;  /* 0x00000008ff027e24 */ /* 0x000fe4000f8e00ff */
[----:B------:R-:W-:Y:S01]  /*0660*/  IMAD.U32 R3, RZ, RZ, UR9 ;  /* 0x00000009ff037e24 */ /* 0x000fe2000f8e00ff */
[----:B------:R0:W-:Y:S01]  /*0670*/  STL [R1+0x180], R6 ;  /* 0x0001800601007387 */ /* 0x0001e20000100800 */
[----:B------:R-:W-:-:S05]  /*0680*/  @!P3 IMAD.MOV.U32 R7, RZ, RZ, R2 ;  /* 0x000000ffff07b224 */ /* 0x000fca00078e0002 */
[----:B------:R0:W-:Y:S01]  /*0690*/  STL [R1+0x184], R7 ;  /* 0x0001840701007387 */ /* 0x0001e20000100800 */
[----:B------:R0:W2:Y:S01]  /*06a0*/  @!UP1 SYNCS.EXCH.64 URZ, [UR16+0x48], UR12 ;  /* 0x0000480c103f95b2 */ /* 0x0000a20008000100 */
[----:B------:R-:W-:Y:S01]  /*06b0*/  NOP ;  /* 0x0000000000007918 */ /* 0x000fe20000000000 */
[----:B--234-:R-:W-:Y:S06]  /*06c0*/  BAR.SYNC.DEFER_BLOCKING 0x0 ;  /* 0x0000000000007b1d */ /* 0x01cfec0000010000 */
[----:B------:R-:W-:Y:S05]  /*06d0*/  @!P1 BRA `(.L_x_3) ;  /* 0x000001a400e09947 */ /* 0x000fea0003800000 */
[----:B------:R-:W-:-:S06]  /*06e0*/  UISETP.GT.U32.AND UP0, UPT, UR18, 0x1, UPT ;  /* 0x000000011200788c */ /* 0x000fcc000bf04070 */
[----:B------:R-:W-:-:S13]  /*06f0*/  PLOP3.LUT P0, PT, PT, PT, UP0, 0x80, 0x0 ;  /* 0x000000000000781c */ /* 0x000fda0003f0f008 */
[----:B0-----:R-:W-:Y:S05]  /*0700*/  @P0 EXIT ;  /* 0x000000000000094d */ /* 0x001fea0003800000 */
[----:B------:R-:W-:Y:S01]  /*0710*/  ULDC.64 UR8, c[0x0][0x650] ;  /* 0x0001940000087ab9 */ /* 0x000fe20000000a00 */
[----:B------:R-:W-:Y:S01]  /*0720*/  UMOV UR42, 0xffffffff ;  /* 0xffffffff002a7882 */ /* 0x000fe20000000000 */
[----:B------:R-:W-:Y:S01]  /*0730*/  ISETP.GE.U32.AND P0, PT, R7, UR8, PT ;  /* 0x0000000807007c0c */ /* 0x000fe2000bf06070 */
[----:B------:R-:W-:Y:S01]  /*0740*/  UMOV UR43, 0xffffffff ;  /* 0xffffffff002b7882 */ /* 0x000fe20000000000 */
[----:B------:R-:W-:Y:S01]  /*0750*/  UMOV UR44, 0xffffffff ;  /* 0xffffffff002c7882 */ /* 0x000fe20000000000 */
[----:B------:R-:W-:Y:S02]  /*0760*/  PRMT R0, RZ, 0x7610, R0 ;  /* 0x00007610ff007816 */ /* 0x000fe40000000000 */
[----:B------:R-:W-:-:S13]  /*0770*/  ISETP.GE.U32.AND.EX P0, PT, R6, UR9, PT, P0 ;  /* 0x0000000906007c0c */ /* 0x000fda000bf06100 */
[----:B------:R-:W-:Y:S05]  /*0780*/  @P0 BRA `(.L_x_4) ;  /* 0x0000000400800947 */ /* 0x000fea0003800000 */
[----:B------:R-:W-:Y:S01]  /*0790*/  I2FP.F32.U32 R0, UR4 ;  /* 0x0000000400007c45 */ /* 0x000fe20008201000 */
[----:B------:R-:W-:Y:S01]  /*07a0*/  ULDC.64 UR16, c[0x0][0x628] ;  /* 0x00018a0000107ab9 */ /* 0x000fe20000000a00 */
[----:B------:R-:W-:Y:S01]  /*07b0*/  ULDC UR6, c[0x0][0x150] ;  /* 0x0000540000067ab9 */ /* 0x000fe20000000800 */
[----:B------:R-:W-:Y:S01]  /*07c0*/  ISETP.NE.U32.AND P0, PT, RZ, UR16, PT ;  /* 0x00000010ff007c0c */ /* 0x000fe2000bf05070 */
[----:B------:R-:W-:Y:S01]  /*07d0*/  ULDC UR15, c[0x0][0x630] ;  /* 0x00018c00000f7ab9 */ /* 0x000fe20000000800 */
[----:B------:R-:W-:Y:S01]  /*07e0*/  FMUL R0, R0, UR6 ;  /* 0x0000000600007c20 */ /* 0x000fe20008400000 */
[----:B------:R-:W-:Y:S01]  /*07f0*/  R2UR UR18, R7 ;  /* 0x00000000071272ca */ /* 0x000fe200000e0000 */
[----:B------:R-:W-:Y:S01]  /*0800*/  ULDC UR20, c[0x0][0x154] ;  /* 0x0000550000147ab9 */ /* 0x000fe20000000800 */
[----:B------:R-:W-:Y:S01]  /*0810*/  ISETP.NE.AND.EX P0, PT, RZ, UR17, PT, P0 ;  /* 0x00000011ff007c0c */ /* 0x000fe2000bf05300 */
[----:B------:R0:W1:Y:S01]  /*0820*/  F2I.U32.TRUNC.NTZ R2, R0 ;  /* 0x0000000000027305 */ /* 0x000062000020f000 */
[----:B------:R-:W-:-:S02]  /*0830*/  R2UR UR19, R6 ;  /* 0x00000000061372ca */ /* 0x000fc400000e0000 */
[----:B------:R-:W-:Y:S02]  /*0840*/  R2UR UR8, R7 ;  /* 0x00000000070872ca */ /* 0x000fe400000e0000 */
[----:B------:R-:W-:-:S07]  /*0850*/  R2UR UR9, R6 ;  /* 0x00000000060972ca */ /* 0x000fce00000e0000 */
[----:B0-----:R-:W-:Y:S08]  /*0860*/  @!P0 BRA `(.L_x_5) ;  /* 0x0000000000308947 */ /* 0x001ff00003800000 */
[----:B------:R-:W-:Y:S01]  /*0870*/  R2UR UR8, R7 ;  /* 0x00000000070872ca */ /* 0x000fe200000e0000 */
[----:B------:R-:W-:Y:S01]  /*0880*/  ULDC UR6, c[0x0][0x634] ;  /* 0x00018d0000067ab9 */ /* 0x000fe20000000800 */
[----:B------:R-:W-:-:S11]  /*0890*/  R2UR UR14, R6 ;  /* 0x00000000060e72ca */ /* 0x000fd600000e0000 */
[----:B------:R-:W-:-:S04]  /*08a0*/  UIADD3 UR6, UP0, UR8, UR6, URZ ;  /* 0x0000000608067290 */ /* 0x000fc8000ff1e03f */
[----:B------:R-:W-:-:S04]  /*08b0*/  UIADD3.X UR14, URZ, UR14, URZ, UP0, !UPT ;  /* 0x0000000e3f0e7290 */ /* 0x000fc800087fe43f */
[----:B------:R-:W-:-:S04]  /*08c0*/  UIMAD.WIDE.U32 UR8, UR14, UR16, URZ ;  /* 0x000000100e0872a5 */ /* 0x000fc8000f8e003f */
[----:B------:R-:W-:Y:S02]  /*08d0*/  UIMAD.WIDE.U32 UR10, UP0, UR6, UR17, UR8 ;  /* 0x00000011060a72a5 */ /* 0x000fe4000f800008 */
[----:B------:R-:W-:Y:S02]  /*08e0*/  UIMAD.WIDE.U32 UR8, UR6, UR16, URZ ;  /* 0x00000010060872a5 */ /* 0x000fe4000f8e003f */
[----:B------:R-:W-:Y:S02]  /*08f0*/  UIADD3.X UR13, URZ, URZ, URZ, UP0, !UPT ;  /* 0x0000003f3f0d7290 */ /* 0x000fe400087fe43f */
[----:B------:R-:W-:Y:S01]  /*0900*/  UIADD3 URZ, UP0, UR9, UR10, URZ ;  /* 0x0000000a093f7290 */ /* 0x000fe2000ff1e03f */
[----:B------:R-:W-:-:S03]  /*0910*/  UMOV UR12, UR11 ;  /* 0x0000000b000c7c82 */ /* 0x000fc60008000000 */
[----:B------:R-:W-:-:S12]  /*0920*/  UIMAD.WIDE.U32.X UR8, UR14, UR17, UR12, UP0 ;  /* 0x000000110e0872a5 */ /* 0x000fd800080e040c */
.L_x_5:
[----:B------:R-:W-:Y:S01]  /*0930*/  USHF.R.U64 UR44, UR8, UR15, UR9 ;  /* 0x0000000f082c7299 */ /* 0x000fe20008001209 */
[----:B------:R-:W-:Y:S01]  /*0940*/  I2FP.F32.U32 R0, UR7 ;  /* 0x0000000700007c45 */ /* 0x000fe20008201000 */
[----:B------:R-:W-:Y:S01]  /*0950*/  USHF.R.U32.HI UR5, URZ, UR15, UR9 ;  /* 0x0000000f3f057299 */ /* 0x000fe20008011609 */
[----:B-1----:R-:W-:Y:S01]  /*0960*/  R2UR UR12, R2 ;  /* 0x00000000020c72ca */ /* 0x002fe200000e0000 */
[----:B------:R-:W-:Y:S02]  /*0970*/  UIADD3 UR6, UP0, URZ, -UR44, URZ ;  /* 0x8000002c3f067290 */ /* 0x000fe4000ff1e03f */
[----:B------:R-:W-:Y:S01]  /*0980*/  FMUL R0, R0, UR20 ;  /* 0x0000001400007c20 */ /* 0x000fe20008400000 */
[----:B------:R-:W-:Y:S01]  /*0990*/  ULDC.64 UR8, c[0x0][0x620] ;  /* 0x0001880000087ab9 */ /* 0x000fe20000000a00 */
[----:B------:R-:W-:Y:S01]  /*09a0*/  UIADD3.X UR5, URZ, ~UR5, URZ, UP0, !UPT ;  /* 0x800000053f057290 */ /* 0x000fe200087fe43f */
[----:B------:R-:W-:Y:S01]  /*09b0*/  UMOV UR10, UR18 ;  /* 0x00000012000a7c82 */ /* 0x000fe20008000000 */
[----:B------:R-:W-:-:S02]  /*09c0*/  UMOV UR11, UR19 ;  /* 0x00000013000b7c82 */ /* 0x000fc40008000000 */
[----:B------:R-:W-:Y:S01]  /*09d0*/  UIMAD UR5, UR5, UR8, URZ ;  /* 0x00000008050572a4 */ /* 0x000fe2000f8e023f */
[----:B------:R-:W0:Y:S01]  /*09e0*/  F2I.U32.TRUNC.NTZ R0, R0 ;  /* 0x0000000000007305 */ /* 0x000e22000020f000 */
[----:B------:R-:W-:Y:S02]  /*09f0*/  UIMAD.WIDE.U32 UR10, UR6, UR8, UR10 ;  /* 0x00000008060a72a5 */ /* 0x000fe4000f8e000a */
[----:B------:R-:W-:Y:S01]  /*0a00*/  UIMAD UR6, UR6, UR9, UR5 ;  /* 0x00000009060672a4 */ /* 0x000fe2000f8e0205 */
[----:B------:R-:W-:Y:S01]  /*0a10*/  ULDC UR21, c[0x0][0x658] ;  /* 0x0001960000157ab9 */ /* 0x000fe20000000800 */
[----:B------:R-:W-:Y:S02]  /*0a20*/  UMOV UR19, 0xffffffff ;  /* 0xffffffff00137882 */ /* 0x000fe40000000000 */
[----:B------:R-:W-:Y:S01]  /*0a30*/  UIADD3 UR6, UR11, UR6, URZ ;  /* 0x000000060b067290 */ /* 0x000fe2000fffe03f */
[----:B------:R-:W-:Y:S01]  /*0a40*/  ULDC UR15, c[0x0][0x618] ;  /* 0x00018600000f7ab9 */ /* 0x000fe20000000800 */
[----:B------:R-:W-:Y:S01]  /*0a50*/  ULDC.64 UR8, c[0x0][0x640] ;  /* 0x0001900000087ab9 */ /* 0x000fe20000000a00 */
[----:B------:R-:W-:Y:S01]  /*0a60*/  USHF.L.U32 UR11, UR19, UR21, URZ ;  /* 0x00000015130b7299 */ /* 0x000fe2000800063f */
[----:B------:R-:W-:Y:S01]  /*0a70*/  ISETP.NE.U32.AND P0, PT, RZ, UR8, PT ;  /* 0x00000008ff007c0c */ /* 0x000fe2000bf05070 */
[----:B------:R-:W-:-:S02]  /*0a80*/  USHF.R.U64 UR19, UR10, UR15, UR6 ;  /* 0x0000000f0a137299 */ /* 0x000fc40008001206 */
[----:B------:R-:W-:Y:S01]  /*0a90*/  USHF.R.U32.HI UR10, URZ, UR15, UR6 ;  /* 0x0000000f3f0a7299 */ /* 0x000fe20008011606 */
[----:B0-----:R-:W-:Y:S01]  /*0aa0*/  R2UR UR14, R0 ;  /* 0x00000000000e72ca */ /* 0x001fe200000e0000 */
[----:B------:R-:W-:Y:S01]  /*0ab0*/  ULDC UR17, c[0x0][0x608] ;  /* 0x0001820000117ab9 */ /* 0x000fe20000000800 */
[----:B------:R-:W-:Y:S01]  /*0ac0*/  ISETP.NE.AND.EX P0, PT, RZ, UR9, PT, P0 ;  /* 0x00000009ff007c0c */ /* 0x000fe2000bf05300 */
[----:B------:R-:W-:Y:S02]  /*0ad0*/  USHF.R.U64 UR23, UR19, UR17, UR10 ;  /* 0x0000001113177299 */ /* 0x000fe4000800120a */
[----:B------:R-:W-:Y:S01]  /*0ae0*/  USHF.R.U32.HI UR10, URZ, UR17, UR10 ;  /* 0x000000113f0a7299 */ /* 0x000fe2000801160a */
[----:B------:R-:W-:Y:S01]  /*0af0*/  UMOV UR16, 0x1 ;  /* 0x0000000100107882 */ /* 0x000fe20000000000 */
[----:B------:R-:W-:Y:S02]  /*0b00*/  UIADD3 UR12, -UR12, URZ, URZ ;  /* 0x0000003f0c0c7290 */ /* 0x000fe4000fffe13f */
[----:B------:R-:W-:-:S02]  /*0b10*/  USHF.R.U64 UR24, UR23, UR21, UR10 ;  /* 0x0000001517187299 */ /* 0x000fc4000800120a */
[----:B------:R-:W-:Y:S01]  /*0b20*/  USHF.L.U32 UR6, UR16, UR21, URZ ;  /* 0x0000001510067299 */ /* 0x000fe2000800063f */
[----:B------:R-:W-:Y:S01]  /*0b30*/  ULDC UR13, c[0x0][0x144] ;  /* 0x00005100000d7ab9 */ /* 0x000fe20000000800 */
[----:B------:R-:W-:Y:S01]  /*0b40*/  ULDC UR5, c[0x0][0x600] ;  /* 0x0001800000057ab9 */ /* 0x000fe20000000800 */
[----:B------:R-:W-:Y:S02]  /*0b50*/  ULOP3.LUT UR16, URZ, UR11, URZ, 0x33, !UPT ;  /* 0x0000000b3f107292 */ /* 0x000fe4000f8e333f */
[----:B------:R-:W-:Y:S02]  /*0b60*/  USHF.R.U32.HI UR11, URZ, UR21, UR10 ;  /* 0x000000153f0b7299 */ /* 0x000fe4000801160a */
[----:B------:R-:W-:Y:S02]  /*0b70*/  UIADD3 UR18, UR5, -0x1, URZ ;  /* 0xffffffff05127890 */ /* 0x000fe4000fffe03f */
[----:B------:R-:W-:Y:S02]  /*0b80*/  UIADD3 UR20, -UR14, URZ, URZ ;  /* 0x0000003f0e147290 */ /* 0x000fe4000fffe13f */
[----:B------:R-:W-:Y:S01]  /*0b90*/  UIMAD UR4, UR13, UR12, UR4 ;  /* 0x0000000c0d0472a4 */ /* 0x000fe2000f8e0204 */
[----:B------:R-:W-:Y:S01]  /*0ba0*/  ULDC UR25, c[0x0][0x148] ;  /* 0x0000520000197ab9 */ /* 0x000fe20000000800 */
[----:B------:R-:W-:Y:S01]  /*0bb0*/  ULDC UR21, c[0x0][0x648] ;  /* 0x0001920000157ab9 */ /* 0x000fe20000000800 */
[----:B------:R-:W-:Y:S01]  /*0bc0*/  ULDC UR22, c[0x0][0x638] ;  /* 0x00018e0000167ab9 */ /* 0x000fe20000000800 */
[----:B------:R-:W-:Y:S01]  /*0bd0*/  UMOV UR10, UR24 ;  /* 0x00000018000a7c82 */ /* 0x000fe20008000000 */
[----:B------:R-:W-:Y:S07]  /*0be0*/  @!P0 BRA `(.L_x_6) ;  /* 0x0000000000308947 */ /* 0x000fee0003800000 */
[----:B------:R-:W-:Y:S02]  /*0bf0*/  ULDC UR14, c[0x0][0x64c] ;  /* 0x00019300000e7ab9 */ /* 0x000fe40000000800 */
        /* <DEDUP_REMOVED lines=8> */
[----:B------:R-:W-:-:S07]  /*0c80*/  UIMAD.WIDE.U32.X UR8, UR17, UR9, UR14, UP0 ;  /* 0x00000009110872a5 */ /* 0x000fce00080e040e */
[----:B------:R-:W-:Y:S01]  /*0c90*/  UMOV UR10, UR8 ;  /* 0x00000008000a7c82 */ /* 0x000fe20008000000 */
[----:B------:R-:W-:-:S05]  /*0ca0*/  UMOV UR11, UR9 ;  /* 0x00000009000b7c82 */ /* 0x000fca0008000000 */
.L_x_6:
[----:B------:R-:W-:Y:S01]  /*0cb0*/  UISETP.NE.AND UP0, UPT, UR41, URZ, UPT ;  /* 0x0000003f2900728c */ /* 0x000fe2000bf05270 */
[----:B------:R-:W-:Y:S01]  /*0cc0*/  MOV R0, 0x1 ;  /* 0x0000000100007802 */ /* 0x000fe20000000f00 */
[----:B------:R-:W-:Y:S02]  /*0cd0*/  USHF.R.U64 UR8, UR10, UR21, UR11 ;  /* 0x000000150a087299 */ /* 0x000fe4000800120b */
[----:B------:R-:W-:Y:S02]  /*0ce0*/  ULOP3.LUT UR16, UR23, UR16, URZ, 0xc0, !UPT ;  /* 0x0000001017107292 */ /* 0x000fe4000f8ec03f */
[----:B------:R-:W-:Y:S02]  /*0cf0*/  ULOP3.LUT UR18, UR19, UR18, URZ, 0xc0, !UPT ;  /* 0x0000001213127292 */ /* 0x000fe4000f8ec03f */
[----:B------:R-:W-:-:S03]  /*0d00*/  UIMAD UR16, UR6, UR8, UR16 ;  /* 0x00000008061072a4 */ /* 0x000fc6000f8e0210 */
[----:B------:R-:W-:Y:S02]  /*0d10*/  @UP0 UIMAD UR4, UR25, UR20, UR7 ;  /* 0x00000014190402a4 */ /* 0x000fe4000f8e0207 */
[----:B------:R-:W-:-:S04]  /*0d20*/  UIADD3 UR7, -UR8, URZ, URZ ;  /* 0x0000003f08077290 */ /* 0x000fc8000fffe13f */
[----:B------:R-:W-:-:S03]  /*0d30*/  UIMAD UR6, UR7, UR22, UR24 ;  /* 0x00000016070672a4 */ /* 0x000fc6000f8e0218 */
[----:B------:R-:W-:Y:S01]  /*0d40*/  ULDC UR7, c[0x0][0x610] ;  /* 0x0001840000077ab9 */ /* 0x000fe20000000800 */
[----:B------:R-:W-:Y:S02]  /*0d50*/  UIMAD UR6, UR6, UR5, UR18 ;  /* 0x00000005060672a4 */ /* 0x000fe4000f8e0212 */
[----:B------:R-:W-:-:S04]  /*0d60*/  UIMAD UR4, UR16, UR7, UR4 ;  /* 0x00000007100472a4 */ /* 0x000fc8000f8e0204 */
[----:B------:R-:W-:Y:S02]  /*0d70*/  USEL UR43, UR6, UR4, !UP0 ;  /* 0x00000004062b7287 */ /* 0x000fe4000c000000 */
[----:B------:R-:W-:-:S12]  /*0d80*/  USEL UR42, UR4, UR6, !UP0 ;  /* 0x00000006042a7287 */ /* 0x000fd8000c000000 */
.L_x_4:
[----:B------:R-:W-:-:S08]  /*0d90*/  NOP ;  /* 0x0000000000007918 */ /* 0x000fd00000000000 */
[----:B------:R-:W0:Y:S02]  /*0da0*/  USETMAXREG.TRY_ALLOC.CTAPOOL UP0, 0xf0 ;  /* 0x000000f0000079c8 */ /* 0x000e240008000600 */
[----:B0-----:R-:W-:-:S13]  /*0db0*/  PLOP3.LUT P0, PT, PT, PT, UP0, 0x80, 0x0 ;  /* 0x000000000000781c */ /* 0x001fda0003f0f008 */
[----:B------:R-:W-:Y:S05]  /*0dc0*/  @!P0 BRA `(.L_x_4) ;  /* 0xfffffffc00f08947 */ /* 0x000fea000383ffff */
[----:B------:R-:W-:Y:S01]  /*0dd0*/  ULDC.64 UR4, c[0x0][0x598] ;  /* 0x0001660000047ab9 */ /* 0x000fe20000000a00 */
[----:B------:R-:W-:Y:S01]  /*0de0*/  ULDC.64 UR36, c[0x0][0x208] ;  /* 0x0000820000247ab9 */ /* 0x000fe20000000a00 */
[----:B------:R-:W-:-:S04]  /*0df0*/  ISETP.NE.U32.AND P0, PT, RZ, UR4, PT ;  /* 0x00000004ff007c0c */ /* 0x000fc8000bf05070 */
[----:B------:R-:W-:-:S13]  /*0e00*/  ISETP.NE.AND.EX P0, PT, RZ, UR5, PT, P0 ;  /* 0x00000005ff007c0c */ /* 0x000fda000bf05300 */
[----:B------:R-:W-:Y:S05]  /*0e10*/  @!P0 BRA `(.L_x_7) ;  /* 0x00000000001c8947 */ /* 0x000fea0003800000 */
[----:B------:R-:W0:Y:S02]  /*0e20*/  LDC.64 R2, c[0x0][0x598] ;  /* 0x00016600ff027b82 */ /* 0x000e240000000a00 */
[----:B0-----:R-:W2:Y:S02]  /*0e30*/  LDG.E.64 R2, desc[UR36][R2.64] ;  /* 0x0000002402027981 */ /* 0x001ea4000c1e1b00 */
[----:B--2---:R-:W-:-:S04]  /*0e40*/  ISETP.NE.U32.AND P0, PT, R2, RZ, PT ;  /* 0x000000ff0200720c */ /* 0x004fc80003f05070 */
[----:B------:R-:W-:-:S13]  /*0e50*/  ISETP.NE.AND.EX P0, PT, R3, RZ, PT, P0 ;  /* 0x000000ff0300720c */ /* 0x000fda0003f05300 */
[----:B------:R-:W-:Y:S05]  /*0e60*/  @!P0 BRA `(.L_x_7) ;  /* 0x0000000000088947 */ /* 0x000fea0003800000 */
[----:B------:R0:W5:Y:S01]  /*0e70*/  LD.E R2, desc[UR36][R2.64] ;  /* 0x0000002402027980 */ /* 0x000162000c101900 */
[----:B------:R-:W-:Y:S05]  /*0e80*/  BRA `(.L_x_8) ;  /* 0x0000000000247947 */ /* 0x000fea0003800000 */
.L_x_7:
[----:B------:R-:W-:Y:S02]  /*0e90*/  ULDC.64 UR4, c[0x0][0x588] ;  /* 0x0001620000047ab9 */ /* 0x000fe40000000a00 */
[----:B------:R-:W-:-:S04]  /*0ea0*/  ISETP.NE.U32.AND P0, PT, RZ, UR4, PT ;  /* 0x00000004ff007c0c */ /* 0x000fc8000bf05070 */
[----:B------:R-:W-:-:S13]  /*0eb0*/  ISETP.NE.AND.EX P0, PT, RZ, UR5, PT, P0 ;  /* 0x00000005ff007c0c */ /* 0x000fda000bf05300 */
[----:B------:R-:W-:Y:S05]  /*0ec0*/  @!P0 BRA `(.L_x_9) ;  /* 0x00000000000c8947 */ /* 0x000fea0003800000 */
[----:B------:R-:W0:Y:S02]  /*0ed0*/  LDC.64 R2, c[0x0][0x588] ;  /* 0x00016200ff027b82 */ /* 0x000e240000000a00 */
[----:B0-----:R1:W5:Y:S01]  /*0ee0*/  LDG.E R2, desc[UR36][R2.64] ;  /* 0x0000002402027981 */ /* 0x001362000c1e1900 */
[----:B------:R-:W-:Y:S05]  /*0ef0*/  BRA `(.L_x_8) ;  /* 0x0000000000087947 */ /* 0x000fea0003800000 */
.L_x_9:
[----:B------:R-:W-:Y:S02]  /*0f00*/  ULDC UR4, c[0x0][0x580] ;  /* 0x0001600000047ab9 */ /* 0x000fe40000000800 */
[----:B------:R-:W-:-:S07]  /*0f10*/  IMAD.U32 R2, RZ, RZ, UR4 ;  /* 0x00000004ff027e24 */ /* 0x000fce000f8e00ff */
.L_x_8:
[----:B------:R-:W-:Y:S02]  /*0f20*/  ULDC.64 UR4, c[0x0][0x5a0] ;  /* 0x0001680000047ab9 */ /* 0x000fe40000000a00 */
[----:B------:R-:W-:-:S04]  /*0f30*/  ISETP.NE.U32.AND P0, PT, RZ, UR4, PT ;  /* 0x00000004ff007c0c */ /* 0x000fc8000bf05070 */
[----:B------:R-:W-:-:S13]  /*0f40*/  ISETP.NE.AND.EX P0, PT, RZ, UR5, PT, P0 ;  /* 0x00000005ff007c0c */ /* 0x000fda000bf05300 */
[----:B------:R-:W-:Y:S05]  /*0f50*/  @!P0 BRA `(.L_x_10) ;  /* 0x00000000001c8947 */ /* 0x000fea0003800000 */
[----:B------:R-:W2:Y:S02]  /*0f60*/  LDC.64 R4, c[0x0][0x5a0] ;  /* 0x00016800ff047b82 */ /* 0x000ea40000000a00 */
[----:B--2---:R-:W2:Y:S02]  /*0f70*/  LDG.E.64 R4, desc[UR36][R4.64] ;  /* 0x0000002404047981 */ /* 0x004ea4000c1e1b00 */
[----:B--2---:R-:W-:-:S04]  /*0f80*/  ISETP.NE.U32.AND P0, PT, R4, RZ, PT ;  /* 0x000000ff0400720c */ /* 0x004fc80003f05070 */
[----:B------:R-:W-:-:S13]  /*0f90*/  ISETP.NE.AND.EX P0, PT, R5, RZ, PT, P0 ;  /* 0x000000ff0500720c */ /* 0x000fda0003f05300 */
[----:B------:R-:W-:Y:S05]  /*0fa0*/  @!P0 BRA `(.L_x_10) ;  /* 0x0000000000088947 */ /* 0x000fea0003800000 */
[----:B------:R2:W5:Y:S01]  /*0fb0*/  LD.E R16, desc[UR36][R4.64] ;  /* 0x0000002404107980 */ /* 0x000562000c101900 */
[----:B------:R-:W-:Y:S05]  /*0fc0*/  BRA `(.L_x_11) ;  /* 0x0000000000247947 */ /* 0x000fea0003800000 */
.L_x_10:
[----:B------:R-:W-:Y:S02]  /*0fd0*/  ULDC.64 UR4, c[0x0][0x590] ;  /* 0x0001640000047ab9 */ /* 0x000fe40000000a00 */
[----:B------:R-:W-:-:S04]  /*0fe0*/  ISETP.NE.U32.AND P0, PT, RZ, UR4, PT ;  /* 0x00000004ff007c0c */ /* 0x000fc8000bf05070 */
[----:B------:R-:W-:-:S13]  /*0ff0*/  ISETP.NE.AND.EX P0, PT, RZ, UR5, PT, P0 ;  /* 0x00000005ff007c0c */ /* 0x000fda000bf05300 */
[----:B------:R-:W-:Y:S05]  /*1000*/  @!P0 BRA `(.L_x_12) ;  /* 0x00000000000c8947 */ /* 0x000fea0003800000 */
[----:B------:R-:W2:Y:S02]  /*1010*/  LDC.64 R16, c[0x0][0x590] ;  /* 0x00016400ff107b82 */ /* 0x000ea40000000a00 */
[----:B--2---:R3:W5:Y:S01]  /*1020*/  LDG.E R16, desc[UR36][R16.64] ;  /* 0x0000002410107981 */ /* 0x004762000c1e1900 */
[----:B------:R-:W-:Y:S05]  /*1030*/  BRA `(.L_x_11) ;  /* 0x0000000000087947 */ /* 0x000fea0003800000 */
.L_x_12:
[----:B------:R-:W-:Y:S02]  /*1040*/  ULDC UR4, c[0x0][0x584] ;  /* 0x0001610000047ab9 */ /* 0x000fe40000000800 */
[----:B------:R-:W-:-:S07]  /*1050*/  IMAD.U32 R16, RZ, RZ, UR4 ;  /* 0x00000004ff107e24 */ /* 0x000fce000f8e00ff */
.L_x_11:
[----:B------:R-:W-:-:S13]  /*1060*/  LOP3.LUT P0, RZ, R0, 0xff, RZ, 0xc0, !PT ;  /* 0x000000ff00ff7812 */ /* 0x000fda000780c0ff */
[----:B------:R-:W-:Y:S05]  /*1070*/  @!P0 EXIT ;  /* 0x000000000000894d */ /* 0x000fea0003800000 */
[----:B------:R-:W-:Y:S01]  /*1080*/  ULDC UR4, c[0x0][0x28c] ;  /* 0x0000a30000047ab9 */ /* 0x000fe20000000800 */
[----:B------:R-:W-:Y:S01]  /*1090*/  UMOV UR38, URZ ;  /* 0x0000003f00267c82 */ /* 0x000fe20008000000 */
[----:B------:R-:W-:Y:S01]  /*10a0*/  UIADD3 UR4, UR4, 0x3f, URZ ;  /* 0x0000003f04047890 */ /* 0x000fe2000fffe03f */
[----:B------:R-:W-:-:S03]  /*10b0*/  UMOV UR39, URZ ;  /* 0x0000003f00277c82 */ /* 0x000fc60008000000 */
[----:B------:R-:W-:-:S04]  /*10c0*/  USHF.R.S32.HI UR5, URZ, 0x1f, UR4 ;  /* 0x0000001f3f057899 */ /* 0x000fc80008011404 */
[----:B------:R-:W-:-:S04]  /*10d0*/  ULEA.HI UR5, UR5, UR4, URZ, 0x6 ;  /* 0x0000000405057291 */ /* 0x000fc8000f8f303f */
[----:B------:R-:W-:-:S12]  /*10e0*/  USHF.R.S32.HI UR45, URZ, 0x6, UR5 ;  /* 0x000000063f2d7899 */ /* 0x000fd80008011405 */
.L_x_604:
[----:B----4-:R-:W4:Y:S01]  /*10f0*/  S2R R0, SR_TID.X ;  /* 0x0000000000007919 */ /* 0x010f220000002100 */
[----:B0-----:R-:W0:Y:S01]  /*1100*/  S2UR UR6, SR_CgaCtaId ;  /* 0x00000000000679c3 */ /* 0x001e220000008800 */
[----:B------:R-:W-:Y:S02]  /*1110*/  UMOV UR46, 0x400 ;  /* 0x00000400002e7882 */ /* 0x000fe40000000000 */
[----:B0-----:R-:W-:Y:S01]  /*1120*/  ULEA UR46, UR6, UR46, 0x18 ;  /* 0x0000002e062e7291 */ /* 0x001fe2000f8ec03f */
[----:B----4-:R-:W-:-:S04]  /*1130*/  LOP3.LUT R0, R0, 0x80, RZ, 0xc0, !PT ;  /* 0x0000008000007812 */ /* 0x010fc800078ec0ff */
[----:B------:R-:W-:-:S06]  /*1140*/  SHF.R.U32.HI R0, RZ, 0x7, R0 ;  /* 0x00000007ff007819 */ /* 0x000fcc0000011600 */
[----:B------:R-:W0:Y:S02]  /*1150*/  SHFL.IDX PT, R0, R0, RZ, 0x1f ;  /* 0x00001fff00007589 */ /* 0x000e2400000e0000 */
[----:B0-----:R-:W-:-:S13]  /*1160*/  R2UR UR4, R0 ;  /* 0x00000000000472ca */ /* 0x001fda00000e0000 */
[----:B------:R-:W-:-:S04]  /*1170*/  ULEA.HI UR5, UR4, UR4, URZ, 0x1 ;  /* 0x0000000404057291 */ /* 0x000fc8000f8f083f */
[----:B------:R-:W-:-:S04]  /*1180*/  ULOP3.LUT UR5, UR5, 0x7fffe, URZ, 0xc0, !UPT ;  /* 0x0007fffe05057892 */ /* 0x000fc8000f8ec03f */
[----:B------:R-:W-:-:S03]  /*1190*/  UIADD3 UR5, UR4, -UR5, URZ ;  /* 0x8000000504057290 */ /* 0x000fc6000fffe03f */
[----:B------:R-:W-:Y:S01]  /*11a0*/  ULDC UR4, c[0x0][0x28c] ;  /* 0x0000a30000047ab9 */ /* 0x000fe20000000800 */
[----:B------:R-:W-:Y:S01]  /*11b0*/  ULEA UR5, UR5, UR46, 0xd ;  /* 0x0000002e05057291 */ /* 0x000fe2000f8e683f */
[----:B------:R-:W-:-:S03]  /*11c0*/  ISETP.LT.AND P0, PT, RZ, UR4, PT ;  /* 0x00000004ff007c0c */ /* 0x000fc6000bf01270 */
[----:B------:R-:W-:-:S04]  /*11d0*/  UIADD3 UR5, UR5, 0x100, URZ ;  /* 0x0000010005057890 */ /* 0x000fc8000fffe03f */
[----:B------:R-:W-:-:S04]  /*11e0*/  USHF.R.U32.HI UR5, URZ, 0x4, UR5 ;  /* 0x000000043f057899 */ /* 0x000fc80008011605 */
[----:B------:R-:W-:Y:S02]  /*11f0*/  ULOP3.LUT UR47, UR5, 0x3fff, URZ, 0xc0, !UPT ;  /* 0x00003fff052f7892 */ /* 0x000fe4000f8ec03f */
[----:B-1-3-5:R-:W-:Y:S10]  /*1200*/  @P0 BRA `(.L_x_13) ;  /* 0x0000000000400947 */ /* 0x02aff40003800000 */
[----:B------:R-:W-:Y:S01]  /*1210*/  MOV R0, 0x0 ;  /* 0x0000000000007802 */ /* 0x000fe20000000f00 */
[----:B------:R-:W-:Y:S01]  /*1220*/  ULDC.64 UR4, c[0x4][0x68] ;  /* 0x01001a0000047ab9 */ /* 0x000fe20000000a00 */
[----:B------:R-:W-:Y:S01]  /*1230*/  ULDC.64 UR6, c[0x4][0x8] ;  /* 0x0100020000067ab9 */ /* 0x000fe20000000a00 */
[----:B--2---:R-:W-:Y:S01]  /*1240*/  IMAD.U32 R4, RZ, RZ, UR4 ;  /* 0x00000004ff047e24 */ /* 0x004fe2000f8e00ff */
[----:B------:R0:W2:Y:S01]  /*1250*/  LDC.64 R14, c[0x4][R0] ;  /* 0x01000000000e7b82 */ /* 0x0000a20000000a00 */
[----:B------:R-:W-:Y:S01]  /*1260*/  MOV R5, UR5 ;  /* 0x0000000500057c02 */ /* 0x000fe20008000f00 */
[----:B------:R-:W-:Y:S01]  /*1270*/  ULDC.64 UR4, c[0x4][0x70] ;  /* 0x01001c0000047ab9 */ /* 0x000fe20000000a00 */
[----:B------:R-:W-:Y:S01]  /*1280*/  IMAD.U32 R10, RZ, RZ, UR6 ;  /* 0x00000006ff0a7e24 */ /* 0x000fe2000f8e00ff */
[----:B------:R-:W-:Y:S01]  /*1290*/  MOV R11, UR7 ;  /* 0x00000007000b7c02 */ /* 0x000fe20008000f00 */
[----:B------:R-:W-:Y:S02]  /*12a0*/  IMAD.U32 R6, RZ, RZ, UR4 ;  /* 0x00000004ff067e24 */ /* 0x000fe4000f8e00ff */
[----:B------:R-:W-:-:S02]  /*12b0*/  IMAD.U32 R7, RZ, RZ, UR5 ;  /* 0x00000005ff077e24 */ /* 0x000fc4000f8e00ff */
[----:B------:R-:W-:Y:S02]  /*12c0*/  IMAD.MOV.U32 R8, RZ, RZ, 0x1e1 ;  /* 0x000001e1ff087424 */ /* 0x000fe400078e00ff */
[----:B------:R-:W-:Y:S02]  /*12d0*/  IMAD.MOV.U32 R12, RZ, RZ, 0x1 ;  /* 0x00000001ff0c7424 */ /* 0x000fe400078e00ff */
[----:B0-----:R-:W-:-:S07]  /*12e0*/  IMAD.MOV.U32 R13, RZ, RZ, RZ ;  /* 0x000000ffff0d7224 */ /* 0x001fce00078e00ff */
[----:B------:R-:W-:-:S07]  /*12f0*/  LEPC R20, `(.L_x_13) ;  /* 0x000000001014794e */ /* 0x000fce0000000000 */
[----:B-123-5:R-:W-:Y:S05]  /*1300*/  CALL.ABS.NOINC R14 ;  /* 0x000000000e007343 */ /* 0x02efea0003c00000 */
.L_x_13:
[----:B------:R-:W-:-:S06]  /*1310*/  ULOP3.LUT UR4, UR40, 0x1, URZ, 0xfc, !UPT ;  /* 0x0000000128047892 */ /* 0x000fcc000f8efc3f */
[----:B------:R-:W-:-:S04]  /*1320*/  MOV R0, UR4 ;  /* 0x0000000400007c02 */ /* 0x000fc80008000f00 */
[----:B------:R-:W-:-:S13]  /*1330*/  ISETP.NE.AND P0, PT, R0, 0x3, PT ;  /* 0x000000030000780c */ /* 0x000fda0003f05270 */
[----:B------:R-:W-:Y:S05]  /*1340*/  @!P0 BRA `(.L_x_14) ;  /* 0x0000000000048947 */ /* 0x000fea0003800000 */
[----:B------:R-:W-:Y:S01]  /*1350*/  BPT.TRAP 0x1 ;  /* 0x000000040000795c */ /* 0x000fe20000300000 */
.L_x_14:
[----:B-1----:R-:W-:Y:S02]  /*1360*/  IMAD.U32 R3, RZ, RZ, UR39 ;  /* 0x00000027ff037e24 */ /* 0x002fe4000f8e00ff */
[----:B------:R-:W-:-:S03]  /*1370*/  IMAD.U32 R0, RZ, RZ, UR38 ;  /* 0x00000026ff007e24 */ /* 0x000fc6000f8e00ff */
[----:B------:R-:W-:Y:S02]  /*1380*/  LEA R3, R3, UR46, 0x3 ;  /* 0x0000002e03037c11 */ /* 0x000fe4000f8e18ff */
[----:B------:R-:W-:-:S04]  /*1390*/  SHF.L.U32 R0, R0, 0x1f, RZ ;  /* 0x0000001f00007819 */ /* 0x000fc800000006ff */
[----:B------:R0:W1:Y:S01]  /*13a0*/  SYNCS.PHASECHK.TRANS64.TRYWAIT P1, [R3+URZ], R0 ;  /* 0x00000000030075a7 */ /* 0x000062000802017f */
[----:B------:R-:W-:Y:S05]  /*13b0*/  @!P0 BRA `(.L_x_15) ;  /* 0x0000000000048947 */ /* 0x000fea0003800000 */
[----:B------:R-:W-:Y:S01]  /*13c0*/  BPT.TRAP 0x1 ;  /* 0x000000040000795c */ /* 0x000fe20000300000 */
.L_x_15:
[----:B-1----:R-:W-:Y:S05]  /*13d0*/  @P1 BRA `(.L_x_16) ;  /* 0x0000000000081947 */ /* 0x002fea0003800000 */
[----:B------:R-:W1:Y:S02]  /*13e0*/  SYNCS.PHASECHK.TRANS64.TRYWAIT P1, [R3+URZ], R0 ;  /* 0x00000000030075a7 */ /* 0x000e64000802017f */
[----:B-1----:R-:W-:Y:S05]  /*13f0*/  @!P1 BRA `(.L_x_17) ;  /* 0x000001b0006c9947 */ /* 0x002fea0003800000 */
.L_x_16:
[----:B------:R-:W-:-:S04]  /*1400*/  UISETP.LT.AND UP0, UPT, UR45, 0x1, UPT ;  /* 0x000000012d00788c */ /* 0x000fc8000bf01270 */
[----:B------:R-:W-:-:S04]  /*1410*/  USEL UR4, UR45, 0x1, UP0 ;  /* 0x000000012d047887 */ /* 0x000fc80008000000 */
[----:B------:R-:W-:-:S06]  /*1420*/  UIADD3 UR4, UR45, -UR4, URZ ;  /* 0x800000042d047290 */ /* 0x000fcc000fffe03f */
[----:B01----:R-:W-:Y:S01]  /*1430*/  IMAD.U32 R0, RZ, RZ, UR4 ;  /* 0x00000004ff007e24 */ /* 0x003fe2000f8e00ff */
[----:B------:R-:W-:Y:S01]  /*1440*/  MOV R3, UR4 ;  /* 0x0000000400037c02 */ /* 0x000fe20008000f00 */
[----:B------:R-:W-:Y:S05]  /*1450*/  WARPSYNC.ALL ;  /* 0x0000000000007948 */ /* 0x000fea0003800000 */
[----:B------:R-:W-:Y:S01]  /*1460*/  ISETP.GE.AND P1, PT, R0, 0x1, PT ;  /* 0x000000010000780c */ /* 0x000fe20003f26270 */
[----:B------:R-:W-:Y:S01]  /*1470*/  UIADD3 UR46, UR46, 0x24100, URZ ;  /* 0x000241002e2e7890 */ /* 0x000fe2000fffe03f */
[----:B------:R-:W-:Y:S01]  /*1480*/  WARPGROUP.ARRIVE ;  /* 0x00000000000079c5 */ /* 0x000fe20000000000 */
[----:B------:R-:W-:Y:S01]  /*1490*/  ULOP3.LUT UR4, UR47, 0x10000, URZ, 0xfc, !UPT ;  /* 0x000100002f047892 */ /* 0x000fe2000f8efc3f */
[----:B-----5:R0:W-:Y:S01]  /*14a0*/  STL [R1+0x2c0], R16 ;  /* 0x0002c01001007387 */ /* 0x0201e20000100800 */
[----:B------:R-:W-:-:S02]  /*14b0*/  USHF.R.U32.HI UR46, URZ, 0x4, UR46 ;  /* 0x000000043f2e7899 */ /* 0x000fc4000801162e */
[----:B------:R-:W-:Y:S01]  /*14c0*/  UIMAD UR6, UR39, 0xc00, UR4 ;  /* 0x00000c00270678a4 */ /* 0x000fe2000f8e0204 */
[----:B------:R1:W-:Y:S01]  /*14d0*/  STL [R1+0x2bc], R3 ;  /* 0x0002bc0301007387 */ /* 0x0003e20000100800 */
[----:B------:R-:W-:Y:S01]  /*14e0*/  ULOP3.LUT UR5, UR46, 0x3fff, URZ, 0xc0, !UPT ;  /* 0x00003fff2e057892 */ /* 0x000fe2000f8ec03f */
[----:B------:R-:W-:Y:S01]  /*14f0*/  UMOV UR9, 0x40000040 ;  /* 0x4000004000097882 */ /* 0x000fe20000000000 */
[----:B------:R-:W-:Y:S02]  /*1500*/  UMOV UR11, 0x40000040 ;  /* 0x40000040000b7882 */ /* 0x000fe40000000000 */
[----:B------:R-:W-:Y:S01]  /*1510*/  ULOP3.LUT UR5, UR5, 0x10000, URZ, 0xfc, !UPT ;  /* 0x0001000005057892 */ /* 0x000fe2000f8efc3f */
[----:B------:R4:W-:Y:S01]  /*1520*/  STL [R1+0x2b8], R2 ;  /* 0x0002b80201007387 */ /* 0x0009e20000100800 */
[----:B------:R-:W-:Y:S02]  /*1530*/  UMOV UR8, UR6 ;  /* 0x0000000600087c82 */ /* 0x000fe40008000000 */
[----:B------:R-:W-:-:S07]  /*1540*/  UIMAD UR7, UR39, 0x600, UR5 ;  /* 0x00000600270778a4 */ /* 0x000fce000f8e0205 */
[----:B------:R-:W-:Y:S02]  /*1550*/  UMOV UR10, UR7 ;  /* 0x00000007000a7c82 */ /* 0x000fe40008000000 */
[----:B------:R-:W-:Y:S01]  /*1560*/  HGMMA.64x192x16.F32 R100, gdesc[UR8], RZ, !UPT, gsb0 ;  /* 0x02e00000086479f0 */ /* 0x000fe2000c0008ff */
[----:B------:R-:W-:Y:S01]  /*1570*/  UIADD3 UR8, UR6, 0x400, URZ ;  /* 0x0000040006087890 */ /* 0x000fe2000fffe03f */
[----:B------:R-:W-:Y:S01]  /*1580*/  UMOV UR9, 0x40000040 ;  /* 0x4000004000097882 */ /* 0x000fe20000000000 */
[----:B------:R-:W-:Y:S02]  /*1590*/  WARPGROUP.DEPBAR.LE gsb0, 0x0 ;  /* 0x00008000000079c5 */ /* 0x000fe40000010000 */
[----:B------:R-:W-:Y:S01]  /*15a0*/  IMAD.MOV.U32 R76, RZ, RZ, R120 ;  /* 0x000000ffff4c7224 */ /* 0x000fe200078e0078 */
[----:B------:R-:W-:Y:S01]  /*15b0*/  MOV R73, R123 ;  /* 0x0000007b00497202 */ /* 0x000fe20000000f00 */
        /* <DEDUP_REMOVED lines=27> */
[----:B---3--:R-:W-:Y:S01]  /*1770*/  MOV R17, R179 ;  /* 0x000000b300117202 */ /* 0x008fe20000000f00 */
[----:B------:R-:W-:Y:S01]  /*1780*/  IMAD.MOV.U32 R56, RZ, RZ, R140 ;  /* 0x000000ffff387224 */ /* 0x000fe200078e008c */
[----:B------:R-:W-:Y:S01]  /*1790*/  MOV R13, R183 ;  /* 0x000000b7000d7202 */ /* 0x000fe20000000f00 */
[----:B------:R-:W-:Y:S01]  /*17a0*/  IMAD.MOV.U32 R55, RZ, RZ, R141 ;  /* 0x000000ffff377224 */ /* 0x000fe200078e008d */
[----:B------:R-:W-:Y:S01]  /*17b0*/  MOV R9, R187 ;  /* 0x000000bb00097202 */ /* 0x000fe20000000f00 */
[----:B------:R-:W-:Y:S01]  /*17c0*/  IMAD.MOV.U32 R54, RZ, RZ, R142 ;  /* 0x000000ffff367224 */ /* 0x000fe200078e008e */
[----:B--2---:R-:W-:Y:S01]  /*17d0*/  MOV R5, R191 ;  /* 0x000000bf00057202 */ /* 0x004fe20000000f00 */
        /* <DEDUP_REMOVED lines=22> */
[----:B------:R-:W-:-:S02]  /*1940*/  IMAD.MOV.U32 R38, RZ, RZ, R158 ;  /* 0x000000ffff267224 */ /* 0x000fc400078e009e */
[----:B------:R-:W-:Y:S02]  /*1950*/  IMAD.MOV.U32 R36, RZ, RZ, R160 ;  /* 0x000000ffff247224 */ /* 0x000fe400078e00a0 */
[----:B------:R-:W-:Y:S02]  /*1960*/  IMAD.MOV.U32 R35, RZ, RZ, R161 ;  /* 0x000000ffff237224 */ /* 0x000fe400078e00a1 */
[----:B------:R-:W-:Y:S02]  /*1970*/  IMAD.MOV.U32 R34, RZ, RZ, R162 ;  /* 0x000000ffff227224 */ /* 0x000fe400078e00a2 */
[----:B------:R-:W-:Y:S02]  /*1980*/  IMAD.MOV.U32 R32, RZ, RZ, R164 ;  /* 0x000000ffff207224 */ /* 0x000fe400078e00a4 */
[----:B------:R-:W-:Y:S02]  /*1990*/  IMAD.MOV.U32 R31, RZ, RZ, R165 ;  /* 0x000000ffff1f7224 */ /* 0x000fe400078e00a5 */
        /* <DEDUP_REMOVED lines=10> */
[----:B0-----:R-:W-:Y:S02]  /*1a40*/  IMAD.MOV.U32 R16, RZ, RZ, R180 ;  /* 0x000000ffff107224 */ /* 0x001fe400078e00b4 */
        /* <DEDUP_REMOVED lines=9> */
[----:B-1----:R-:W-:Y:S02]  /*1ae0*/  IMAD.MOV.U32 R3, RZ, RZ, R193 ;  /* 0x000000ffff037224 */ /* 0x002fe400078e00c1 */
[----:B----4-:R-:W-:Y:S02]  /*1af0*/  IMAD.MOV.U32 R2, RZ, RZ, R194 ;  /* 0x000000ffff027224 */ /* 0x010fe400078e00c2 */
[----:B------:R-:W-:Y:S01]  /*1b00*/  WARPGROUP.ARRIVE ;  /* 0x00000000000079c5 */ /* 0x000fe20000000000 */
[----:B------:R-:W-:Y:S02]  /*1b10*/  IMAD.MOV.U32 R96, RZ, RZ, R100 ;  /* 0x000000ffff607224 */ /* 0x000fe400078e0064 */
[----:B------:R-:W-:Y:S02]  /*1b20*/  IMAD.MOV.U32 R95, RZ, RZ, R101 ;  /* 0x000000ffff5f7224 */ /* 0x000fe400078e0065 */
[----:B------:R-:W-:Y:S01]  /*1b30*/  IMAD.MOV.U32 R94, RZ, RZ, R102 ;  /* 0x000000ffff5e7224 */ /* 0x000fe200078e0066 */
[----:B------:R-:W-:Y:S01]  /*1b40*/  HGMMA.64x192x16.F32 R120, gdesc[UR8], RZ, !UPT, gsb0 ;  /* 0x02e00000087879f0 */ /* 0x000fe2000c0008ff */
[----:B------:R-:W-:Y:S01]  /*1b50*/  IMAD.MOV.U32 R92, RZ, RZ, R104 ;  /* 0x000000ffff5c7224 */ /* 0x000fe200078e0068 */
[----:B------:R-:W-:Y:S01]  /*1b60*/  UIADD3 UR8, UR6, 0x800, URZ ;  /* 0x0000080006087890 */ /* 0x000fe2000fffe03f */
[----:B------:R-:W-:Y:S01]  /*1b70*/  IMAD.MOV.U32 R91, RZ, RZ, R105 ;  /* 0x000000ffff5b7224 */ /* 0x000fe200078e0069 */
[----:B------:R-:W-:Y:S01]  /*1b80*/  UMOV UR9, 0x40000040 ;  /* 0x4000004000097882 */ /* 0x000fe20000000000 */
        /* <DEDUP_REMOVED lines=24> */
[----:B------:R-:W-:Y:S01]  /*1d10*/  IMAD.MOV.U32 R234, RZ, RZ, R2 ;  /* 0x000000ffffea7224 */ /* 0x000fe200078e0002 */
[----:B------:R-:W-:-:S02]  /*1d20*/  WARPGROUP.DEPBAR.LE gsb0, 0x0 ;  /* 0x00008000000079c5 */ /* 0x000fc40000010000 */
[----:B------:R0:W-:Y:S04]  /*1d30*/  STL.64 [R1+0x570], R214 ;  /* 0x000570d601007387 */ /* 0x0001e80000100a00 */
[----:B------:R1:W-:Y:S04]  /*1d40*/  STL.64 [R1+0x568], R212 ;  /* 0x000568d401007387 */ /* 0x0003e80000100a00 */
[----:B------:R2:W-:Y:S04]  /*1d50*/  STL.64 [R1+0x560], R210 ;  /* 0x000560d201007387 */ /* 0x0005e80000100a00 */
[----:B------:R3:W-:Y:S01]  /*1d60*/  STL.64 [R1+0x558], R208 ;  /* 0x000558d001007387 */ /* 0x0007e20000100a00 */
[----:B0-----:R-:W-:Y:S01]  /*1d70*/  IMAD.MOV.U32 R214, RZ, RZ, R22 ;  /* 0x000000ffffd67224 */ /* 0x001fe200078e0016 */
[----:B------:R-:W-:-:S02]  /*1d80*/  MOV R215, R21 ;  /* 0x0000001500d77202 */ /* 0x000fc40000000f00 */
[----:B------:R0:W-:Y:S01]  /*1d90*/  STL.64 [R1+0x550], R206 ;  /* 0x000550ce01007387 */ /* 0x0001e20000100a00 */
[----:B-1----:R-:W-:Y:S02]  /*1da0*/  IMAD.MOV.U32 R212, RZ, RZ, R24 ;  /* 0x000000ffffd47224 */ /* 0x002fe400078e0018 */
[----:B------:R-:W-:Y:S01]  /*1db0*/  IMAD.MOV.U32 R213, RZ, RZ, R23 ;  /* 0x000000ffffd57224 */ /* 0x000fe200078e0017 */
[----:B------:R1:W-:Y:S01]  /*1dc0*/  STL.64 [R1+0x548], R204 ;  /* 0x000548cc01007387 */ /* 0x0003e20000100a00 */
[----:B--2---:R-:W-:Y:S01]  /*1dd0*/  IMAD.MOV.U32 R210, RZ, RZ, R26 ;  /* 0x000000ffffd27224 */ /* 0x004fe200078e001a */
[----:B------:R-:W-:Y:S02]  /*1de0*/  MOV R211, R25 ;  /* 0x0000001900d37202 */ /* 0x000fe40000000f00 */
[----:B------:R2:W-:Y:S01]  /*1df0*/  STL.64 [R1+0x540], R202 ;  /* 0x000540ca01007387 */ /* 0x0005e20000100a00 */
[----:B---3--:R-:W-:Y:S02]  /*1e00*/  IMAD.MOV.U32 R208, RZ, RZ, R28 ;  /* 0x000000ffffd07224 */ /* 0x008fe400078e001c */
[----:B------:R-:W-:Y:S01]  /*1e10*/  IMAD.MOV.U32 R209, RZ, RZ, R27 ;  /* 0x000000ffffd17224 */ /* 0x000fe200078e001b */
        /* <DEDUP_REMOVED lines=92> */
[----:B------:R-:W-:Y:S01]  /*23e0*/  MOV R147, R89 ;  /* 0x0000005900937202 */ /* 0x000fe20000000f00 */
[----:B---3--:R-:W-:Y:S02]  /*23f0*/  IMAD.MOV.U32 R144, RZ, RZ, R92 ;  /* 0x000000ffff907224 */ /* 0x008fe400078e005c */
[----:B------:R-:W-:Y:S02]  /*2400*/  IMAD.MOV.U32 R145, RZ, RZ, R91 ;  /* 0x000000ffff917224 */ /* 0x000fe400078e005b */
[----:B0-----:R-:W-:Y:S01]  /*2410*/  IMAD.MOV.U32 R142, RZ, RZ, R94 ;  /* 0x000000ffff8e7224 */ /* 0x001fe200078e005e */
[----:B------:R-:W-:Y:S01]  /*2420*/  MOV R143, R93 ;  /* 0x0000005d008f7202 */ /* 0x000fe20000000f00 */
[----:B-1----:R-:W-:-:S02]  /*2430*/  IMAD.MOV.U32 R140, RZ, RZ, R96 ;  /* 0x000000ffff8c7224 */ /* 0x002fc400078e0060 */
[----:B------:R-:W-:Y:S02]  /*2440*/  IMAD.MOV.U32 R141, RZ, RZ, R95 ;  /* 0x000000ffff8d7224 */ /* 0x000fe400078e005f */
[----:B------:R-:W-:-:S06]  /*2450*/  WARPGROUP.ARRIVE ;  /* 0x00000000000079c5 */ /* 0x000fcc0000000000 */
[----:B------:R-:W-:Y:S01]  /*2460*/  HGMMA.64x192x16.F32 R24, gdesc[UR8], RZ, !UPT, gsb0 ;  /* 0x02e00000081879f0 */ /* 0x000fe2000c0008ff */
[----:B------:R-:W-:Y:S02]  /*2470*/  UIADD3 UR8, UR6, 0x2, URZ ;  /* 0x0000000206087890 */ /* 0x000fe4000fffe03f */
[----:B------:R-:W-:Y:S01]  /*2480*/  UIADD3 UR10, UR7, 0x2, URZ ;  /* 0x00000002070a7890 */ /* 0x000fe2000fffe03f */
[----:B------:R-:W-:Y:S01]  /*2490*/  UMOV UR9, 0x40000040 ;  /* 0x4000004000097882 */ /* 0x000fe20000000000 */
[----:B------:R-:W-:Y:S01]  /*24a0*/  UMOV UR11, 0x40000040 ;  /* 0x40000040000b7882 */ /* 0x000fe20000000000 */
[----:B------:R-:W-:Y:S02]  /*24b0*/  WARPGROUP.DEPBAR.LE gsb0, 0x0 ;  /* 0x00008000000079c5 */ /* 0x000fe40000010000 */
[----:B------:R-:W-:-:S12]  /*24c0*/  WARPGROUP.ARRIVE ;  /* 0x00000000000079c5 */ /* 0x000fd80000000000 */
[----:B------:R-:W-:Y:S03]  /*24d0*/  HGMMA.64x192x16.F32 R140, gdesc[UR8], R140, gsb0 ;  /* 0x02e00000088c79f0 */ /* 0x000fe6000800088c */
[----:B------:R-:W-:Y:S02]  /*24e0*/  WARPGROUP.DEPBAR.LE gsb0, 0x0 ;  /* 0x00008000000079c5 */ /* 0x000fe40000010000 */
[----:B------:R-:W-:Y:S04]  /*24f0*/  STL.64 [R1], R140 ;  /* 0x0000008c01007387 */ /* 0x000fe80000100a00 */
[----:B------:R-:W-:Y:S04]  /*2500*/  STL.64 [R1+0x8], R142 ;  /* 0x0000088e01007387 */ /* 0x000fe80000100a00 */
        /* <DEDUP_REMOVED lines=35> */
[----:B------:R0:W-:Y:S04]  /*2740*/  STL.64 [R1+0x128], R214 ;  /* 0x000128d601007387 */ /* 0x0001e80000100a00 */
        /* <DEDUP_REMOVED lines=10> */
[----:B0-----:R-:W2:Y:S04]  /*27f0*/  LDL.LU.64 R214, [R1+0x570] ;  /* 0x0005700001d67983 */ /* 0x001ea80000300a00 */
[----:B------:R-:W2:Y:S04]  /*2800*/  LDL.LU.64 R212, [R1+0x568] ;  /* 0x0005680001d47983 */ /* 0x000ea80000300a00 */
        /* <DEDUP_REMOVED lines=35> */
[----:B------:R-:W2:Y:S01]  /*2a40*/  LDL.LU.64 R140, [R1+0x448] ;  /* 0x00044800018c7983 */ /* 0x000ea20000300a00 */
[----:B------:R-:W-:Y:S01]  /*2a50*/  UIADD3 UR8, UR6, 0x402, URZ ;  /* 0x0000040206087890 */ /* 0x000fe2000fffe03f */
[----:B------:R-:W-:Y:S01]  /*2a60*/  UMOV UR9, 0x40000040 ;  /* 0x4000004000097882 */ /* 0x000fe20000000000 */
[----:B--2---:R-:W-:-:S07]  /*2a70*/  WARPGROUP.ARRIVE ;  /* 0x00000000000079c5 */ /* 0x004fce0000000000 */
[----:B------:R-:W-:Y:S03]  /*2a80*/  HGMMA.64x192x16.F32 R120, gdesc[UR8], R120, gsb0 ;  /* 0x02e00000087879f0 */ /* 0x000fe60008000878 */
[----:B------:R-:W-:Y:S02]  /*2a90*/  WARPGROUP.DEPBAR.LE gsb0, 0x0 ;  /* 0x00008000000079c5 */ /* 0x000fe40000010000 */
        /* <DEDUP_REMOVED lines=48> */
[----:B0-----:R-:W2:Y:S04]  /*2da0*/  LDL.LU.64 R120, [R1] ;  /* 0x0000000001787983 */ /* 0x001ea80000300a00 */
        /* <DEDUP_REMOVED lines=48> */
[----:B------:R-:W-:Y:S01]  /*30b0*/  WARPGROUP.ARRIVE ;  /* 0x00000000000079c5 */ /* 0x000fe20000000000 */
[----:B------:R-:W-:-:S07]  /*30c0*/  UMOV UR9, 0x40000040 ;  /* 0x4000004000097882 */ /* 0x000fce0000000000 */
[----:B------:R-:W-:Y:S01]  /*30d0*/  HGMMA.64x192x16.F32 R24, gdesc[UR8], R24, gsb0 ;  /* 0x02e00000081879f0 */ /* 0x000fe20008000818 */
[----:B------:R-:W-:Y:S02]  /*30e0*/  UIADD3 UR8, UR6, 0x4, URZ ;  /* 0x0000000406087890 */ /* 0x000fe4000fffe03f */
[----:B------:R-:W-:Y:S01]  /*30f0*/  UIADD3 UR10, UR7, 0x4, URZ ;  /* 0x00000004070a7890 */ /* 0x000fe2000fffe03f */
[----:B------:R-:W-:Y:S01]  /*3100*/  UMOV UR9, 0x40000040 ;  /* 0x4000004000097882 */ /* 0x000fe20000000000 */
[----:B------:R-:W-:Y:S01]  /*3110*/  UMOV UR11, 0x40000040 ;  /* 0x40000040000b7882 */ /* 0x000fe20000000000 */
[----:B------:R-:W-:Y:S02]  /*3120*/  WARPGROUP.DEPBAR.LE gsb0, 0x0 ;  /* 0x00008000000079c5 */ /* 0x000fe40000010000 */
[----:B--2---:R-:W-:-:S12]  /*3130*/  WARPGROUP.ARRIVE ;  /* 0x00000000000079c5 */ /* 0x004fd80000000000 */
[----:B------:R-:W-:Y:S03]  /*3140*/  HGMMA.64x192x16.F32 R120, gdesc[UR8], R120, gsb0 ;  /* 0x02e00000087879f0 */ /* 0x000fe60008000878 */
[----:B------:R-:W-:Y:S02]  /*3150*/  WARPGROUP.DEPBAR.LE gsb0, 0x0 ;  /* 0x00008000000079c5 */ /* 0x000fe40000010000 */
[----:B------:R-:W-:Y:S01]  /*3160*/  STL.64 [R1], R120 ;  /* 0x0000007801007387 */ /* 0x000fe20000100a00 */
[----:B------:R-:W-:Y:S01]  /*3170*/  IMAD.MOV.U32 R4, RZ, RZ, R214 ;  /* 0x000000ffff047224 */ /* 0x000fe200078e00d6 */
[----:B------:R-:W-:Y:S01]  /*3180*/  MOV R6, R212 ;  /* 0x000000d400067202 */ /* 0x000fe20000000f00 */
[----:B------:R-:W-:Y:S01]  /*3190*/  IMAD.MOV.U32 R0, RZ, RZ, R215 ;  /* 0x000000ffff007224 */ /* 0x000fe200078e00d7 */
[----:B------:R-:W-:Y:S01]  /*31a0*/  STL.64 [R1+0x8], R122 ;  /* 0x0000087a01007387 */ /* 0x000fe20000100a00 */
        /* <DEDUP_REMOVED lines=36> */
[----:B------:R-:W-:-:S02]  /*33f0*/  IMAD.MOV.U32 R222, RZ, RZ, R189 ;  /* 0x000000ffffde7224 */ /* 0x000fc400078e00bd */
[----:B------:R-:W-:Y:S01]  /*3400*/  IMAD.MOV.U32 R225, RZ, RZ, R186 ;  /* 0x000000ffffe17224 */ /* 0x000fe200078e00ba */
[----:B------:R-:W-:Y:S01]  /*3410*/  STL.64 [R1+0x58], R142 ;  /* 0x0000588e01007387 */ /* 0x000fe20000100a00 */
[----:B------:R-:W-:Y:S02]  /*3420*/  IMAD.MOV.U32 R224, RZ, RZ, R187 ;  /* 0x000000ffffe07224 */ /* 0x000fe400078e00bb */
[----:B------:R-:W-:Y:S01]  /*3430*/  IMAD.MOV.U32 R226, RZ, RZ, R185 ;  /* 0x000000ffffe27224 */ /* 0x000fe200078e00b9 */
[----:B------:R-:W-:Y:S01]  /*3440*/  STL.64 [R1+0x60], R144 ;  /* 0x0000609001007387 */ /* 0x000fe20000100a00 */
[----:B------:R-:W-:Y:S02]  /*3450*/  IMAD.MOV.U32 R229, RZ, RZ, R182 ;  /* 0x000000ffffe57224 */ /* 0x000fe400078e00b6 */
        /* <DEDUP_REMOVED lines=11> */
[----:B------:R-:W-:-:S03]  /*3510*/  IMAD.MOV.U32 R16, RZ, RZ, R173 ;  /* 0x000000ffff107224 */ /* 0x000fc600078e00ad */
        /* <DEDUP_REMOVED lines=9> */
[----:B------:R0:W-:Y:S04]  /*35b0*/  STL [R1+0xd0], R172 ;  /* 0x0000d0ac01007387 */ /* 0x0001e80000100800 */
        /* <DEDUP_REMOVED lines=91> */
[----:B0-----:R-:W2:Y:S04]  /*3b70*/  LDL.LU R140, [R1] ;  /* 0x00000000018c7983 */ /* 0x001ea80000300800 */
[----:B------:R-:W2:Y:S04]  /*3b80*/  LDL.LU R141, [R1+0x4] ;  /* 0x00000400018d7983 */ /* 0x000ea80000300800 */
        /* <DEDUP_REMOVED lines=50> */
[----:B------:R-:W2:Y:S01]  /*3eb0*/  LDL.LU R192, [R1+0xd0] ;  /* 0x0000d00001c07983 */ /* 0x000ea20000300800 */
[----:B------:R-:W-:Y:S01]  /*3ec0*/  UIADD3 UR8, UR6, 0x804, URZ ;  /* 0x0000080406087890 */ /* 0x000fe2000fffe03f */
[----:B------:R-:W-:Y:S01]  /*3ed0*/  WARPGROUP.ARRIVE ;  /* 0x00000000000079c5 */ /* 0x000fe20000000000 */
[----:B------:R-:W-:Y:S01]  /*3ee0*/  UMOV UR9, 0x40000040 ;  /* 0x4000004000097882 */ /* 0x000fe20000000000 */
[----:B------:R-:W-:Y:S01]  /*3ef0*/  MOV R196, R235 ;  /* 0x000000eb00c47202 */ /* 0x000fe20000000f00 */
[----:B------:R-:W-:Y:S01]  /*3f00*/  IMAD.MOV.U32 R197, RZ, RZ, R234 ;  /* 0x000000ffffc57224 */ /* 0x000fe200078e00ea */
[----:B------:R-:W-:Y:S01]  /*3f10*/  MOV R199, R232 ;  /* 0x000000e800c77202 */ /* 0x000fe20000000f00 */
[----:B------:R-:W-:Y:S01]  /*3f20*/  IMAD.MOV.U32 R198, RZ, RZ, R233 ;  /* 0x000000ffffc67224 */ /* 0x000fe200078e00e9 */
[----:B------:R-:W-:-:S02]  /*3f30*/  MOV R202, R229 ;  /* 0x000000e500ca7202 */ /* 0x000fc40000000f00 */
[----:B------:R-:W-:Y:S01]  /*3f40*/  HGMMA.64x192x16.F32 R24, gdesc[UR8], R24, gsb0 ;  /* 0x02e00000081879f0 */ /* 0x000fe20008000818 */
        /* <DEDUP_REMOVED lines=26> */
[----:B------:R-:W-:Y:S01]  /*40f0*/  IMAD.MOV.U32 R234, RZ, RZ, R4 ;  /* 0x000000ffffea7224 */ /* 0x000fe200078e0004 */
[----:B------:R-:W-:Y:S01]  /*4100*/  UIADD3 UR8, UR6, 0x6, URZ ;  /* 0x0000000606087890 */ /* 0x000fe2000fffe03f */
[----:B------:R-:W-:Y:S01]  /*4110*/  IMAD.MOV.U32 R216, RZ, RZ, R23 ;  /* 0x000000ffffd87224 */ /* 0x000fe200078e0017 */
[----:B------:R-:W-:Y:S01]  /*4120*/  UIADD3 UR10, UR7, 0x6, URZ ;  /* 0x00000006070a7890 */ /* 0x000fe2000fffe03f */
[----:B------:R-:W-:Y:S01]  /*4130*/  IMAD.MOV.U32 R218, RZ, RZ, R21 ;  /* 0x000000ffffda7224 */ /* 0x000fe200078e0015 */
[----:B------:R-:W-:Y:S01]  /*4140*/  UMOV UR9, 0x40000040 ;  /* 0x4000004000097882 */ /* 0x000fe20000000000 */
[----:B------:R-:W-:Y:S01]  /*4150*/  IMAD.MOV.U32 R219, RZ, RZ, R20 ;  /* 0x000000ffffdb7224 */ /* 0x000fe200078e0014 */
[----:B------:R-:W-:Y:S01]  /*4160*/  UMOV UR11, 0x40000040 ;  /* 0x40000040000b7882 */ /* 0x000fe20000000000 */
[----:B------:R-:W-:Y:S01]  /*4170*/  IMAD.MOV.U32 R221, RZ, RZ, R18 ;  /* 0x000000ffffdd7224 */ /* 0x000fe200078e0012 */
[----:B------:R0:W5:Y:S01]  /*4180*/  LDL.LU R16, [R1+0x2c0] ;  /* 0x0002c00001107983 */ /* 0x0001620000300800 */
[----:B------:R-:W-:-:S02]  /*4190*/  IMAD.MOV.U32 R222, RZ, RZ, R17 ;  /* 0x000000ffffde7224 */ /* 0x000fc400078e0011 */
[----:B------:R-:W-:Y:S01]  /*41a0*/  IMAD.MOV.U32 R224, RZ, RZ, R14 ;  /* 0x000000ffffe07224 */ /* 0x000fe200078e000e */
[----:B------:R0:W5:Y:S01]  /*41b0*/  LDL.LU R3, [R1+0x2bc] ;  /* 0x0002bc0001037983 */ /* 0x0001620000300800 */
[----:B------:R-:W-:Y:S02]  /*41c0*/  IMAD.MOV.U32 R225, RZ, RZ, R13 ;  /* 0x000000ffffe17224 */ /* 0x000fe400078e000d */
[----:B------:R-:W-:Y:S01]  /*41d0*/  IMAD.MOV.U32 R227, RZ, RZ, R11 ;  /* 0x000000ffffe37224 */ /* 0x000fe200078e000b */
[----:B------:R0:W5:Y:S01]  /*41e0*/  LDL.LU R2, [R1+0x2b8] ;  /* 0x0002b80001027983 */ /* 0x0001620000300800 */
[----:B------:R-:W-:Y:S02]  /*41f0*/  IMAD.MOV.U32 R228, RZ, RZ, R10 ;  /* 0x000000ffffe47224 */ /* 0x000fe400078e000a */
[----:B------:R-:W-:Y:S02]  /*4200*/  IMAD.MOV.U32 R230, RZ, RZ, R8 ;  /* 0x000000ffffe67224 */ /* 0x000fe400078e0008 */
[----:B------:R-:W-:Y:S01]  /*4210*/  IMAD.MOV.U32 R231, RZ, RZ, R7 ;  /* 0x000000ffffe77224 */ /* 0x000fe200078e0007 */
[----:B------:R-:W-:-:S05]  /*4220*/  WARPGROUP.DEPBAR.LE gsb0, 0x0 ;  /* 0x00008000000079c5 */ /* 0x000fca0000010000 */
[----:B--2---:R-:W-:-:S06]  /*4230*/  WARPGROUP.ARRIVE ;  /* 0x00000000000079c5 */ /* 0x004fcc0000000000 */
        /* <DEDUP_REMOVED lines=50> */
[----:B-1----:R-:W2:Y:S04]  /*4560*/  LDL.LU.64 R214, [R1+0x2b0] ;  /* 0x0002b00001d67983 */ /* 0x002ea80000300a00 */
        /* <DEDUP_REMOVED lines=40> */
[----:B------:R-:W-:Y:S01]  /*47f0*/  HGMMA.64x192x16.F32 R120, gdesc[UR8], R120, gsb0 ;  /* 0x02e00000087879f0 */ /* 0x000fe20008000878 */
[----:B------:R-:W-:Y:S01]  /*4800*/  UIADD3 UR8, UR6, 0x806, URZ ;  /* 0x0000080606087890 */ /* 0x000fe2000fffe03f */
[----:B------:R-:W-:Y:S01]  /*4810*/  UMOV UR9, 0x40000040 ;  /* 0x4000004000097882 */ /* 0x000fe20000000000 */
[----:B------:R-:W-:Y:S02]  /*4820*/  WARPGROUP.DEPBAR.LE gsb0, 0x0 ;  /* 0x00008000000079c5 */ /* 0x000fe40000010000 */
[----:B------:R-:W-:-:S15]  /*4830*/  WARPGROUP.ARRIVE ;  /* 0x00000000000079c5 */ /* 0x000fde0000000000 */
[----:B------:R-:W-:Y:S03]  /*4840*/  HGMMA.64x192x16.F32 R24, gdesc[UR8], R24, gsb0 ;  /* 0x02e00000081879f0 */ /* 0x000fe60008000818 */
[----:B------:R-:W-:Y:S02]  /*4850*/  WARPGROUP.DEPBAR.LE gsb0, 0x0 ;  /* 0x00008000000079c5 */ /* 0x000fe40000010000 */
[----:B0-----:R-:W-:Y:S05]  /*4860*/  @!P1 BRA `(.L_x_18) ;  /* 0x0000003c00689947 */ /* 0x001fea0003800000 */
[----:B------:R-:W-:-:S04]  /*4870*/  UIADD3 UR12, UR39, 0x1, URZ ;  /* 0x00000001270c7890 */ /* 0x000fc8000fffe03f */
[----:B------:R-:W-:-:S04]  /*4880*/  UISETP.NE.AND UP0, UPT, UR12, 0x3, UPT ;  /* 0x000000030c00788c */ /* 0x000fc8000bf05270 */
[----:B------:R-:W-:Y:S02]  /*4890*/  USEL UR6, URZ, 0x1, UP0 ;  /* 0x000000013f067887 */ /* 0x000fe40008000000 */
[----:B------:R-:W-:Y:S02]  /*48a0*/  USEL UR12, UR12, URZ, UP0 ;  /* 0x0000003f0c0c7287 */ /* 0x000fe40008000000 */
[----:B------:R-:W-:-:S06]  /*48b0*/  ULOP3.LUT UR6, UR38, UR6, URZ, 0x3c, !UPT ;  /* 0x0000000626067292 */ /* 0x000fcc000f8e3c3f */
[----:B------:R-:W-:Y:S01]  /*48c0*/  IMAD.U32 R0, RZ, RZ, UR6 ;  /* 0x00000006ff007e24 */ /* 0x000fe2000f8e00ff */
[----:B------:R-:W-:-:S06]  /*48d0*/  UMOV UR6, UR39 ;  /* 0x0000002700067c82 */ /* 0x000fcc0008000000 */
.L_x_25:
[----:B------:R-:W-:Y:S05]  /*48e0*/  @!P0 BRA `(.L_x_19) ;  /* 0x0000000000048947 */ /* 0x000fea0003800000 */
[----:B------:R-:W-:Y:S01]  /*48f0*/  BPT.TRAP 0x1 ;  /* 0x000000040000795c */ /* 0x000fe20000300000 */
.L_x_19:
[----:B------:R-:W0:Y:S01]  /*4900*/  S2UR UR8, SR_CgaCtaId ;  /* 0x00000000000879c3 */ /* 0x000e220000008800 */
[----:B------:R-:W-:Y:S01]  /*4910*/  UMOV UR7, 0x400 ;  /* 0x0000040000077882 */ /* 0x000fe20000000000 */
[----:B------:R-:W-:Y:S01]  /*4920*/  SHF.L.U32 R4, R0, 0x1f, RZ ;  /* 0x0000001f00047819 */ /* 0x000fe200000006ff */
[----:B0-----:R-:W-:-:S04]  /*4930*/  ULEA UR7, UR8, UR7, 0x18 ;  /* 0x0000000708077291 */ /* 0x001fc8000f8ec03f */
[----:B------:R-:W-:-:S09]  /*4940*/  ULEA UR8, UR12, UR7, 0x3 ;  /* 0x000000070c087291 */ /* 0x000fd2000f8e183f */
[----:B------:R0:W1:Y:S01]  /*4950*/  SYNCS.PHASECHK.TRANS64.TRYWAIT P1, [UR8], R4 ;  /* 0x00000004ff0075a7 */ /* 0x0000620008020148 */
[----:B------:R-:W-:Y:S05]  /*4960*/  @!P0 BRA `(.L_x_20) ;  /* 0x0000000000048947 */ /* 0x000fea0003800000 */
[----:B------:R-:W-:Y:S01]  /*4970*/  BPT.TRAP 0x1 ;  /* 0x000000040000795c */ /* 0x000fe20000300000 */
.L_x_20:
[----:B-1----:R-:W-:Y:S05]  /*4980*/  @P1 BRA `(.L_x_21) ;  /* 0x0000000000081947 */ /* 0x002fea0003800000 */
[----:B------:R-:W1:Y:S02]  /*4990*/  SYNCS.PHASECHK.TRANS64.TRYWAIT P1, [UR8], R4 ;  /* 0x00000004ff0075a7 */ /* 0x000e640008020148 */
[----:B-1----:R-:W-:Y:S05]  /*49a0*/  @!P1 BRA `(.L_x_22) ;  /* 0x0000017c00149947 */ /* 0x002fea0003800000 */
.L_x_21:
        /* <DEDUP_REMOVED lines=48> */
[----:B--2---:R-:W2:Y:S04]  /*4cb0*/  LDL.LU.64 R24, [R1] ;  /* 0x0000000001187983 */ /* 0x004ea80000300a00 */
        /* <DEDUP_REMOVED lines=47> */
[----:B------:R-:W-:-:S02]  /*4fb0*/  UIMAD UR13, UR12, 0xc00, UR4 ;  /* 0x00000c000c0d78a4 */ /* 0x000fc4000f8e0204 */
[----:B------:R-:W-:Y:S01]  /*4fc0*/  UIMAD UR14, UR12, 0x600, UR5 ;  /* 0x000006000c0e78a4 */ /* 0x000fe2000f8e0205 */
[----:B-----5:R-:W-:Y:S01]  /*4fd0*/  STL [R1+0x2c4], R16 ;  /* 0x0002c41001007387 */ /* 0x020fe20000100800 */
[----:B------:R-:W-:Y:S01]  /*4fe0*/  UMOV UR9, 0x40000040 ;  /* 0x4000004000097882 */ /* 0x000fe20000000000 */
[----:B------:R-:W-:Y:S02]  /*4ff0*/  UMOV UR11, 0x40000040 ;  /* 0x40000040000b7882 */ /* 0x000fe40000000000 */
[----:B------:R-:W-:Y:S01]  /*5000*/  UMOV UR8, UR13 ;  /* 0x0000000d00087c82 */ /* 0x000fe20008000000 */
[----:B------:R-:W-:Y:S01]  /*5010*/  STL [R1+0x2c0], R3 ;  /* 0x0002c00301007387 */ /* 0x000fe20000100800 */
[----:B------:R-:W-:-:S03]  /*5020*/  UMOV UR10, UR14 ;  /* 0x0000000e000a7c82 */ /* 0x000fc60008000000 */
[----:B------:R3:W-:Y:S04]  /*5030*/  STL [R1+0x2bc], R2 ;  /* 0x0002bc0201007387 */ /* 0x0007e80000100800 */
[----:B------:R4:W-:Y:S01]  /*5040*/  STL [R1+0x2b8], R0 ;  /* 0x0002b80001007387 */ /* 0x0009e20000100800 */
[----:B--2---:R-:W-:-:S06]  /*5050*/  WARPGROUP.ARRIVE ;  /* 0x00000000000079c5 */ /* 0x004fcc0000000000 */
[----:B------:R-:W-:Y:S01]  /*5060*/  HGMMA.64x192x16.F32 R24, gdesc[UR8], R24, gsb0 ;  /* 0x02e00000081879f0 */ /* 0x000fe20008000818 */
[----:B------:R-:W-:Y:S01]  /*5070*/  UIADD3 UR8, UR13, 0x400, URZ ;  /* 0x000004000d087890 */ /* 0x000fe2000fffe03f */
[----:B------:R-:W-:Y:S01]  /*5080*/  UMOV UR9, 0x40000040 ;  /* 0x4000004000097882 */ /* 0x000fe20000000000 */
[----:B------:R-:W-:Y:S02]  /*5090*/  WARPGROUP.DEPBAR.LE gsb0, 0x0 ;  /* 0x00008000000079c5 */ /* 0x000fe40000010000 */
[----:B------:R-:W-:Y:S01]  /*50a0*/  WARPGROUP.ARRIVE ;  /* 0x00000000000079c5 */ /* 0x000fe20000000000 */
[----:B------:R-:W-:Y:S01]  /*50b0*/  STL.64 [R1], R24 ;  /* 0x0000001801007387 */ /* 0x000fe20000100a00 */
[----:B---3--:R-:W-:Y:S01]  /*50c0*/  IMAD.MOV.U32 R2, RZ, RZ, R118 ;  /* 0x000000ffff027224 */ /* 0x008fe200078e0076 */
[----:B------:R-:W-:Y:S01]  /*50d0*/  MOV R3, R117 ;  /* 0x0000007500037202 */ /* 0x000fe20000000f00 */
[----:B----4-:R-:W-:Y:S01]  /*50e0*/  IMAD.MOV.U32 R0, RZ, RZ, R119 ;  /* 0x000000ffff007224 */ /* 0x010fe200078e0077 */
[----:B------:R-:W-:Y:S10]  /*50f0*/  STL.64 [R1+0x8], R26 ;  /* 0x0000081a01007387 */ /* 0x000ff40000100a00 */
[----:B------:R-:W-:Y:S01]  /*5100*/  HGMMA.64x192x16.F32 R120, gdesc[UR8], R120, gsb0 ;  /* 0x02e00000087879f0 */ /* 0x000fe20008000878 */
[----:B01----:R-:W-:Y:S01]  /*5110*/  IMAD.MOV.U32 R4, RZ, RZ, R116 ;  /* 0x000000ffff047224 */ /* 0x003fe200078e0074 */
[----:B------:R-:W-:Y:S01]  /*5120*/  MOV R6, R114 ;  /* 0x0000007200067202 */ /* 0x000fe20000000f00 */
        /* <DEDUP_REMOVED lines=111> */
[----:B------:R-:W-:-:S03]  /*5820*/  WARPGROUP.DEPBAR.LE gsb0, 0x0 ;  /* 0x00008000000079c5 */ /* 0x000fc60000010000 */
        /* <DEDUP_REMOVED lines=38> */
[----:B0-----:R-:W3:Y:S04]  /*5a90*/  LDL.LU R140, [R1] ;  /* 0x00000000018c7983 */ /* 0x001ee80000300800 */
[----:B------:R-:W3:Y:S04]  /*5aa0*/  LDL.LU R141, [R1+0x4] ;  /* 0x00000400018d7983 */ /* 0x000ee80000300800 */
        /* <DEDUP_REMOVED lines=50> */
[----:B------:R-:W3:Y:S01]  /*5dd0*/  LDL.LU R192, [R1+0xd0] ;  /* 0x0000d00001c07983 */ /* 0x000ee20000300800 */
[----:B------:R-:W-:Y:S01]  /*5de0*/  UIADD3 UR8, UR13, 0x800, URZ ;  /* 0x000008000d087890 */ /* 0x000fe2000fffe03f */
[----:B--2---:R-:W-:Y:S01]  /*5df0*/  WARPGROUP.ARRIVE ;  /* 0x00000000000079c5 */ /* 0x004fe20000000000 */
[----:B------:R-:W-:Y:S01]  /*5e00*/  UMOV UR9, 0x40000040 ;  /* 0x4000004000097882 */ /* 0x000fe20000000000 */
[----:B------:R-:W-:Y:S01]  /*5e10*/  MOV R193, R235 ;  /* 0x000000eb00c17202 */ /* 0x000fe20000000f00 */
[----:B------:R-:W-:Y:S01]  /*5e20*/  IMAD.MOV.U32 R194, RZ, RZ, R234 ;  /* 0x000000ffffc27224 */ /* 0x000fe200078e00ea */
[----:B------:R-:W-:Y:S01]  /*5e30*/  MOV R196, R232 ;  /* 0x000000e800c47202 */ /* 0x000fe20000000f00 */
[----:B------:R-:W-:Y:S01]  /*5e40*/  IMAD.MOV.U32 R195, RZ, RZ, R233 ;  /* 0x000000ffffc37224 */ /* 0x000fe200078e00e9 */
[----:B------:R-:W-:Y:S01]  /*5e50*/  MOV R199, R229 ;  /* 0x000000e500c77202 */ /* 0x000fe20000000f00 */
[----:B------:R-:W-:Y:S01]  /*5e60*/  IMAD.MOV.U32 R197, RZ, RZ, R231 ;  /* 0x000000ffffc57224 */ /* 0x000fe200078e00e7 */
        /* <DEDUP_REMOVED lines=41> */
[----:B------:R-:W-:Y:S01]  /*6100*/  IMAD.MOV.U32 R234, RZ, RZ, R2 ;  /* 0x000000ffffea7224 */ /* 0x000fe200078e0002 */
[----:B------:R-:W-:-:S05]  /*6110*/  WARPGROUP.DEPBAR.LE gsb0, 0x0 ;  /* 0x00008000000079c5 */ /* 0x000fca0000010000 */
[----:B---3--:R-:W-:-:S06]  /*6120*/  WARPGROUP.ARRIVE ;  /* 0x00000000000079c5 */ /* 0x008fcc0000000000 */
        /* <DEDUP_REMOVED lines=202> */
[----:B------:R-:W-:Y:S01]  /*6dd0*/  MOV R5, R214 ;  /* 0x000000d600057202 */ /* 0x000fe20000000f00 */
[----:B------:R-:W-:Y:S01]  /*6de0*/  IMAD.MOV.U32 R4, RZ, RZ, R215 ;  /* 0x000000ffff047224 */ /* 0x000fe200078e00d7 */
        /* <DEDUP_REMOVED lines=263> */
[----:B------:R-:W-:-:S03]  /*7e60*/  IMAD.MOV.U32 R230, RZ, RZ, R9 ;  /* 0x000000ffffe67224 */ /* 0x000fc600078e0009 */
[----:B------:R0:W5:Y:S01]  /*7e70*/  LDL.LU R0, [R1+0x2b8] ;  /* 0x0002b80001007983 */ /* 0x0001620000300800 */
[----:B------:R-:W-:Y:S02]  /*7e80*/  WARPGROUP.DEPBAR.LE gsb0, 0x0 ;  /* 0x00008000000079c5 */ /* 0x000fe40000010000 */
        /* <DEDUP_REMOVED lines=100> */
[----:B------:R-:W-:Y:S01]  /*84d0*/  BPT.TRAP 0x1 ;  /* 0x000000040000795c */ /* 0x000fe20000300000 */
.L_x_23:
[----:B------:R-:W-:Y:S02]  /*84e0*/  UISETP.GT.U32.AND UP0, UPT, UR40, 0x1, UPT ;  /* 0x000000012800788c */ /* 0x000fe4000bf04070 */
[----:B------:R-:W-:-:S04]  /*84f0*/  ULEA UR7, UR6, UR7, 0x3 ;  /* 0x0000000706077291 */ /* 0x000fc8000f8e183f */
[----:B------:R-:W-:Y:S01]  /*8500*/  UIADD3 UR7, UR7, 0x18, URZ ;  /* 0x0000001807077890 */ /* 0x000fe2000fffe03f */
[----:B------:R-:W-:-:S03]  /*8510*/  PLOP3.LUT P1, PT, PT, PT, UP0, 0x80, 0x0 ;  /* 0x000000000000781c */ /* 0x000fc60003f2f008 */
[----:B------:R-:W-:-:S09]  /*8520*/  UPRMT UR7, URZ, 0x654, UR7 ;  /* 0x000006543f077896 */ /* 0x000fd20008000007 */
[----:B------:R-:W-:Y:S01]  /*8530*/  SYNCS.ARRIVE.TRANS64.RED.A1T0 RZ, [UR7], RZ ;  /* 0x000000ffffff79a7 */ /* 0x000fe20008100407 */
[----:B------:R-:W-:Y:S05]  /*8540*/  @P1 BRA `(.L_x_24) ;  /* 0x0000000000041947 */ /* 0x000fea0003800000 */
[----:B------:R-:W-:Y:S01]  /*8550*/  BPT.TRAP 0x1 ;  /* 0x000000040000795c */ /* 0x000fe20000300000 */
.L_x_24:
[----:B------:R-:W-:Y:S01]  /*8560*/  UIADD3 UR12, UR12, 0x1, URZ ;  /* 0x000000010c0c7890 */ /* 0x000fe2000fffe03f */
[C---:B-----5:R-:W-:Y:S01]  /*8570*/  ISETP.GT.AND P1, PT, R3.reuse, 0x1, PT ;  /* 0x000000010300780c */ /* 0x060fe20003f24270 */
[----:B------:R-:W-:Y:S01]  /*8580*/  UIADD3 UR6, UR6, 0x1, URZ ;  /* 0x0000000106067890 */ /* 0x000fe2000fffe03f */
[----:B------:R-:W-:Y:S01]  /*8590*/  VIADD R3, R3, 0xffffffff ;  /* 0xffffffff03037836 */ /* 0x000fe20000000000 */
[----:B------:R-:W-:Y:S02]  /*85a0*/  UISETP.NE.AND UP0, UPT, UR12, 0x3, UPT ;  /* 0x000000030c00788c */ /* 0x000fe4000bf05270 */
[----:B------:R-:W-:Y:S02]  /*85b0*/  UISETP.NE.AND UP1, UPT, UR6, 0x3, UPT ;  /* 0x000000030600788c */ /* 0x000fe4000bf25270 */
[----:B------:R-:W-:Y:S02]  /*85c0*/  USEL UR7, URZ, 0x1, UP0 ;  /* 0x000000013f077887 */ /* 0x000fe40008000000 */
[----:B------:R-:W-:-:S02]  /*85d0*/  USEL UR12, UR12, URZ, UP0 ;  /* 0x0000003f0c0c7287 */ /* 0x000fc40008000000 */
[----:B------:R-:W-:Y:S02]  /*85e0*/  USEL UR6, UR6, URZ, UP1 ;  /* 0x0000003f06067287 */ /* 0x000fe40008800000 */
[----:B------:R-:W-:Y:S01]  /*85f0*/  LOP3.LUT R0, R0, UR7, RZ, 0x3c, !PT ;  /* 0x0000000700007c12 */ /* 0x000fe2000f8e3cff */
[----:B------:R-:W-:Y:S09]  /*8600*/  @P1 BRA `(.L_x_25) ;  /* 0xffffffc000b41947 */ /* 0x000ff2000383ffff */
.L_x_18:
[----:B------:R-:W0:Y:S02]  /*8610*/  LDC R0, c[0x0][0x28c] ;  /* 0x0000a300ff007b82 */ /* 0x000e240000000800 */
[----:B0-----:R-:W-:-:S13]  /*8620*/  ISETP.GE.AND P1, PT, R0, 0x1, PT ;  /* 0x000000010000780c */ /* 0x001fda0003f26270 */
[----:B------:R-:W-:Y:S05]  /*8630*/  @!P1 BRA `(.L_x_26) ;  /* 0x00000000004c9947 */ /* 0x000fea0003800000 */
[----:B------:R-:W-:Y:S05]  /*8640*/  @!P0 BRA `(.L_x_27) ;  /* 0x0000000000048947 */ /* 0x000fea0003800000 */
[----:B------:R-:W-:Y:S01]  /*8650*/  BPT.TRAP 0x1 ;  /* 0x000000040000795c */ /* 0x000fe20000300000 */
.L_x_27:
[----:B------:R-:W0:Y:S01]  /*8660*/  S2UR UR7, SR_CgaCtaId ;  /* 0x00000000000779c3 */ /* 0x000e220000008800 */
[----:B------:R-:W-:-:S04]  /*8670*/  UISETP.LT.AND UP0, UPT, UR45, 0x1, UPT ;  /* 0x000000012d00788c */ /* 0x000fc8000bf01270 */
[----:B------:R-:W-:Y:S02]  /*8680*/  USEL UR6, UR45, 0x1, UP0 ;  /* 0x000000012d067887 */ /* 0x000fe40008000000 */
[----:B------:R-:W-:Y:S02]  /*8690*/  UISETP.GT.U32.AND UP0, UPT, UR40, 0x1, UPT ;  /* 0x000000012800788c */ /* 0x000fe4000bf04070 */
[----:B------:R-:W-:-:S04]  /*86a0*/  UIADD3 UR6, UR39, UR45, -UR6 ;  /* 0x0000002d27067290 */ /* 0x000fc8000fffe806 */
[----:B------:R-:W-:Y:S01]  /*86b0*/  UIMAD.WIDE.U32 UR4, UR6, -0x55555555, URZ ;  /* 0xaaaaaaab060478a5 */ /* 0x000fe2000f8e003f */
[----:B------:R-:W-:-:S03]  /*86c0*/  PLOP3.LUT P0, PT, PT, PT, UP0, 0x80, 0x0 ;  /* 0x000000000000781c */ /* 0x000fc60003f0f008 */
[----:B------:R-:W-:-:S03]  /*86d0*/  USHF.R.U32.HI UR4, URZ, 0x1, UR5 ;  /* 0x000000013f047899 */ /* 0x000fc60008011605 */
[----:B------:R-:W-:Y:S01]  /*86e0*/  UMOV UR5, 0x400 ;  /* 0x0000040000057882 */ /* 0x000fe20000000000 */
[----:B------:R-:W-:Y:S02]  /*86f0*/  UIMAD UR6, UR4, -0x3, UR6 ;  /* 0xfffffffd040678a4 */ /* 0x000fe4000f8e0206 */
[----:B0-----:R-:W-:-:S04]  /*8700*/  ULEA UR5, UR7, UR5, 0x18 ;  /* 0x0000000507057291 */ /* 0x001fc8000f8ec03f */
[----:B------:R-:W-:-:S04]  /*8710*/  ULEA UR6, UR6, UR5, 0x3 ;  /* 0x0000000506067291 */ /* 0x000fc8000f8e183f */
[----:B------:R-:W-:-:S04]  /*8720*/  UIADD3 UR6, UR6, 0x18, URZ ;  /* 0x0000001806067890 */ /* 0x000fc8000fffe03f */
[----:B------:R-:W-:-:S09]  /*8730*/  UPRMT UR6, URZ, 0x654, UR6 ;  /* 0x000006543f067896 */ /* 0x000fd20008000006 */
[----:B------:R-:W-:Y:S01]  /*8740*/  SYNCS.ARRIVE.TRANS64.RED.A1T0 RZ, [UR6], RZ ;  /* 0x000000ffffff79a7 */ /* 0x000fe20008100406 */
[----:B------:R-:W-:Y:S05]  /*8750*/  @P0 BRA `(.L_x_26) ;  /* 0x0000000000040947 */ /* 0x000fea0003800000 */
[----:B------:R-:W-:Y:S01]  /*8760*/  BPT.TRAP 0x1 ;  /* 0x000000040000795c */ /* 0x000fe20000300000 */
.L_x_26:
[----:B------:R-:W0:Y:S01]  /*8770*/  S2R R5, SR_TID.X ;  /* 0x0000000000057919 */ /* 0x000e220000002100 */
[----:B------:R-:W-:Y:S02]  /*8780*/  UIMAD UR43, UR43, 0xc0, URZ ;  /* 0x000000c02b2b78a4 */ /* 0x000fe4000f8e023f */
[----:B------:R-:W-:Y:S01]  /*8790*/  USHF.R.S32.HI UR10, URZ, 0x1f, UR44 ;  /* 0x0000001f3f0a7899 */ /* 0x000fe2000801142c */
[----:B------:R-:W1:Y:S01]  /*87a0*/  S2R R0, SR_TID.X ;  /* 0x0000000000007919 */ /* 0x000e620000002100 */
[----:B------:R-:W-:Y:S01]  /*87b0*/  ULDC.64 UR8, c[0x0][0x5d0] ;  /* 0x0001740000087ab9 */ /* 0x000fe20000000a00 */
[----:B------:R-:W-:Y:S01]  /*87c0*/  UIMAD.WIDE UR6, UR42, 0x180, URZ ;  /* 0x000001802a0678a5 */ /* 0x000fe2000f8e023f */
[----:B------:R-:W-:Y:S01]  /*87d0*/  IMAD.U32 R18, RZ, RZ, UR43 ;  /* 0x0000002bff127e24 */ /* 0x000fe2000f8e00ff */
[----:B------:R-:W-:Y:S02]  /*87e0*/  UIMAD UR4, UR10, UR8, URZ ;  /* 0x000000080a0472a4 */ /* 0x000fe4000f8e023f */
[----:B------:R-:W-:Y:S01]  /*87f0*/  MOV R6, UR8 ;  /* 0x0000000800067c02 */ /* 0x000fe20008000f00 */
[----:B------:R-:W-:-:S02]  /*8800*/  UIMAD UR42, UR42, 0x180, URZ ;  /* 0x000001802a2a78a4 */ /* 0x000fc4000f8e023f */
[----:B------:R-:W-:Y:S01]  /*8810*/  UIMAD UR4, UR44, UR9, UR4 ;  /* 0x000000092c0472a4 */ /* 0x000fe2000f8e0204 */
[----:B------:R-:W-:Y:S01]  /*8820*/  ULDC UR8, c[0x0][0x284] ;  /* 0x0000a10000087ab9 */ /* 0x000fe20000000800 */
[----:B------:R-:W-:Y:S02]  /*8830*/  UIADD3 UR39, UR45, UR39, URZ ;  /* 0x000000272d277290 */ /* 0x000fe4000fffe03f */
[----:B------:R-:W-:Y:S02]  /*8840*/  UISETP.GE.U32.AND UP2, UPT, UR45, 0x3, UPT ;  /* 0x000000032d00788c */ /* 0x000fe4000bf46070 */
[----:B------:R-:W-:-:S04]  /*8850*/  UISETP.GT.U32.AND UP1, UPT, UR39, 0x2, UPT ;  /* 0x000000022700788c */ /* 0x000fc8000bf24070 */
[----:B------:R-:W-:Y:S01]  /*8860*/  UISETP.LT.U32.AND UP1, UPT, UR45, 0x3, UP1 ;  /* 0x000000032d00788c */ /* 0x000fe20008f21070 */
[C---:B0-----:R-:W-:Y:S01]  /*8870*/  IMAD.SHL.U32 R19, R5.reuse, 0x2, RZ ;  /* 0x0000000205137824 */ /* 0x041fe200078e00ff */
[----:B------:R-:W-:Y:S02]  /*8880*/  LOP3.LUT R4, R5, 0x60, RZ, 0xc0, !PT ;  /* 0x0000006005047812 */ /* 0x000fe400078ec0ff */
[----:B-1---5:R-:W-:Y:S02]  /*8890*/  SHF.R.U32.HI R3, RZ, 0x7, R0 ;  /* 0x00000007ff037819 */ /* 0x022fe40000011600 */
[----:B------:R-:W-:Y:S02]  /*88a0*/  LOP3.LUT R18, R18, 0x6, R19, 0xf8, !PT ;  /* 0x0000000612127812 */ /* 0x000fe400078ef813 */
[----:B------:R-:W-:Y:S02]  /*88b0*/  SHF.R.U32.HI R0, RZ, 0x2, R5 ;  /* 0x00000002ff007819 */ /* 0x000fe40000011605 */
[----:B------:R-:W-:-:S02]  /*88c0*/  LOP3.LUT R3, R3, 0x1, RZ, 0xc0, !PT ;  /* 0x0000000103037812 */ /* 0x000fc400078ec0ff */
[--C-:B------:R-:W-:Y:S02]  /*88d0*/  SHF.R.S32.HI R19, RZ, 0x1f, R18.reuse ;  /* 0x0000001fff137819 */ /* 0x100fe40000011412 */
[----:B------:R-:W-:Y:S02]  /*88e0*/  LOP3.LUT R0, R0, 0x7, RZ, 0xc0, !PT ;  /* 0x0000000700007812 */ /* 0x000fe400078ec0ff */
[----:B------:R-:W-:Y:S01]  /*88f0*/  SHF.L.U32 R17, R3, 0x6, RZ ;  /* 0x0000000603117819 */ /* 0x000fe200000006ff */
[----:B------:R-:W-:Y:S01]  /*8900*/  IMAD.WIDE.U32 R6, R6, UR44, R18 ;  /* 0x0000002c06067c25 */ /* 0x000fe2000f8e0012 */
[----:B------:R-:W-:Y:S02]  /*8910*/  SHF.R.U32.HI R4, RZ, 0x1, R4 ;  /* 0x00000001ff047819 */ /* 0x000fe40000011604 */
[--C-:B------:R-:W-:Y:S01]  /*8920*/  LOP3.LUT R17, R17, 0x40, R0.reuse, 0xe2, !PT ;  /* 0x0000004011117812 */ /* 0x100fe200078ee200 */
[----:B------:R-:W-:Y:S01]  /*8930*/  VIADD R7, R7, UR4 ;  /* 0x0000000407077c36 */ /* 0x000fe20008000000 */
[----:B------:R-:W-:Y:S01]  /*8940*/  IADD3 R0, RZ, -R4, -R0 ;  /* 0x80000004ff007210 */ /* 0x000fe20007ffe800 */
[----:B------:R-:W-:Y:S01]  /*8950*/  ULDC UR4, c[0x0][0x288] ;  /* 0x0000a20000047ab9 */ /* 0x000fe20000000800 */
[----:B------:R-:W-:Y:S01]  /*8960*/  LOP3.LUT R17, R17, UR6, R4, 0xfe, !PT ;  /* 0x0000000611117c12 */ /* 0x000fe2000f8efe04 */
[----:B------:R-:W-:Y:S01]  /*8970*/  UISETP.GE.AND UP0, UPT, UR43, UR4, UPT ;  /* 0x000000042b00728c */ /* 0x000fe2000bf06270 */
[----:B------:R-:W-:Y:S01]  /*8980*/  MOV R4, 0xfffffffe ;  /* 0xfffffffe00047802 */ /* 0x000fe20000000f00 */
[----:B------:R-:W-:-:S02]  /*8990*/  IMAD R0, R3, -0x40, R0 ;  /* 0xffffffc003007824 */ /* 0x000fc400078e0200 */
[----:B------:R-:W-:Y:S01]  /*89a0*/  IMAD.U32 R3, RZ, RZ, UR8 ;  /* 0x00000008ff037e24 */ /* 0x000fe2000f8e00ff */
[----:B------:R-:W-:Y:S02]  /*89b0*/  UISETP.GE.OR UP0, UPT, UR42, UR8, UP0 ;  /* 0x000000082a00728c */ /* 0x000fe40008706670 */
[----:B------:R-:W-:Y:S02]  /*89c0*/  USEL UR8, URZ, 0x1, !UP1 ;  /* 0x000000013f087887 */ /* 0x000fe4000c800000 */
[----:B------:R-:W-:Y:S01]  /*89d0*/  IADD3 R3, R3, -UR42, R0 ;  /* 0x8000002a03037c10 */ /* 0x000fe2000fffe000 */
[----:B------:R-:W-:Y:S01]  /*89e0*/  UMOV UR42, 0xffffffff ;  /* 0xffffffff002a7882 */ /* 0x000fe20000000000 */
[----:B------:R-:W-:Y:S01]  /*89f0*/  LOP3.LUT R0, R5, 0x3, RZ, 0xc0, !PT ;  /* 0x0000000305007812 */ /* 0x000fe200078ec0ff */
[----:B------:R-:W-:Y:S01]  /*8a00*/  ULOP3.LUT UR38, UR38, UR8, URZ, 0x3c, !UPT ;  /* 0x0000000826267292 */ /* 0x000fe2000f8e3c3f */
[----:B------:R-:W-:-:S03]  /*8a10*/  PLOP3.LUT P0, PT, PT, PT, UP0, 0x80, 0x0 ;  /* 0x000000000000781c */ /* 0x000fc60003f0f008 */
[----:B------:R-:W-:Y:S01]  /*8a20*/  IMAD R0, R0, R4, UR4 ;  /* 0x0000000400007e24 */ /* 0x000fe2000f8e0204 */
[----:B------:R-:W-:-:S03]  /*8a30*/  UIMAD.WIDE.U32 UR4, UR39, -0x55555555, URZ ;  /* 0xaaaaaaab270478a5 */ /* 0x000fc6000f8e003f */
[----:B------:R-:W-:Y:S01]  /*8a40*/  VIADD R0, R0, -UR43 ;  /* 0x8000002b00007c36 */ /* 0x000fe20008000000 */
[----:B------:R-:W-:-:S04]  /*8a50*/  USHF.R.U32.HI UR4, URZ, 0x1, UR5 ;  /* 0x000000013f047899 */ /* 0x000fc80008011605 */
[----:B------:R-:W-:Y:S02]  /*8a60*/  UIMAD UR39, UR4, -0x3, UR39 ;  /* 0xfffffffd042778a4 */ /* 0x000fe4000f8e0227 */
[----:B------:R-:W-:Y:S01]  /*8a70*/  @UP2 ULOP3.LUT UR38, UR38, 0x1, UR4, 0x78, !UPT ;  /* 0x0000000126262892 */ /* 0x000fe2000f8e7804 */
[----:B------:R-:W-:Y:S11]  /*8a80*/  @P0 BRA `(.L_x_28) ;  /* 0x0000011c00140947 */ /* 0x000ff60003800000 */
[----:B------:R-:W-:Y:S01]  /*8a90*/  FSETP.NEU.AND P0, PT, R16, RZ, PT ;  /* 0x000000ff1000720b */ /* 0x000fe20003f0d000 */
[----:B------:R-:W-:Y:S01]  /*8aa0*/  ULDC.64 UR8, c[0x0][0x5c8] ;  /* 0x0001720000087ab9 */ /* 0x000fe20000000a00 */
[----:B------:R-:W-:Y:S01]  /*8ab0*/  ISETP.GT.AND P1, PT, R3, RZ, PT ;  /* 0x000000ff0300720c */ /* 0x000fe20003f24270 */
[----:B------:R-:W-:Y:S01]  /*8ac0*/  UIMAD UR4, UR7, UR8, URZ ;  /* 0x00000008070472a4 */ /* 0x000fe2000f8e023f */
[----:B------:R-:W-:Y:S01]  /*8ad0*/  IMAD.U32 R10, RZ, RZ, UR9 ;  /* 0x00000009ff0a7e24 */ /* 0x000fe2000f8e00ff */
[----:B------:R-:W-:Y:S01]  /*8ae0*/  BSSY B0, `(.L_x_28) ;  /* 0x00011bf000007945 */ /* 0x000fe20003800000 */
[----:B------:R-:W-:Y:S01]  /*8af0*/  IMAD.WIDE.U32 R6, R17, UR8, R6 ;  /* 0x0000000811067c25 */ /* 0x000fe2000f8e0006 */
[----:B------:R-:W-:-:S03]  /*8b00*/  ISETP.GT.AND P2, PT, R0, RZ, P1 ;  /* 0x000000ff0000720c */ /* 0x000fc60000f44270 */
[----:B------:R-:W-:-:S05]  /*8b10*/  IMAD R10, R17, R10, UR4 ;  /* 0x00000004110a7e24 */ /* 0x000fca000f8e020a */
[----:B------:R-:W-:Y:S01]  /*8b20*/  IADD3 R10, R7, R10, RZ ;  /* 0x0000000a070a7210 */ /* 0x000fe20007ffe0ff */
[----:B------:R-:W-:Y:S06]  /*8b30*/  @!P0 BRA `(.L_x_29) ;  /* 0x000000c400548947 */ /* 0x000fec0003800000 */
[----:B------:R-:W0:Y:S01]  /*8b40*/  LDC.64 R22, c[0x0][0x5b8] ;  /* 0x00016e00ff167b82 */ /* 0x000e220000000a00 */
[----:B------:R-:W2:Y:S01]  /*8b50*/  LDL.LU R11, [R1] ;  /* 0x00000000010b7983 */ /* 0x000ea20000300800 */
[----:B------:R-:W-:-:S06]  /*8b60*/  ULDC.64 UR4, c[0x0][0x5c0] ;  /* 0x0001700000047ab9 */ /* 0x000fcc0000000a00 */
[----:B------:R-:W1:Y:S08]  /*8b70*/  LDC.64 R14, c[0x0][0x5b0] ;  /* 0x00016c00ff0e7b82 */ /* 0x000e700000000a00 */
[----:B------:R-:W3:Y:S01]  /*8b80*/  LDC.64 R12, c[0x0][0x5a8] ;  /* 0x00016a00ff0c7b82 */ /* 0x000ee20000000a00 */
[C---:B0-----:R-:W-:Y:S02]  /*8b90*/  IMAD R4, R22.reuse, UR10, RZ ;  /* 0x0000000a16047c24 */ /* 0x041fe4000f8e02ff */
[----:B------:R-:W-:-:S04]  /*8ba0*/  IMAD.WIDE.U32 R216, R22, UR44, R18 ;  /* 0x0000002c16d87c25 */ /* 0x000fc8000f8e0012 */
[----:B------:R-:W-:Y:S02]  /*8bb0*/  IMAD R23, R23, UR44, R4 ;  /* 0x0000002c17177c24 */ /* 0x000fe4000f8e0204 */
[----:B-1----:R-:W-:Y:S02]  /*8bc0*/  IMAD R221, R14, UR7, RZ ;  /* 0x000000070edd7c24 */ /* 0x002fe4000f8e02ff */
[----:B------:R-:W-:Y:S02]  /*8bd0*/  IMAD.IADD R21, R217, 0x1, R23 ;  /* 0x00000001d9157824 */ /* 0x000fe400078e0217 */
[----:B------:R-:W-:Y:S02]  /*8be0*/  IMAD.MOV.U32 R20, RZ, RZ, R216 ;  /* 0x000000ffff147224 */ /* 0x000fe400078e00d8 */
[C---:B------:R-:W-:Y:S02]  /*8bf0*/  IMAD R221, R17.reuse, R15, R221 ;  /* 0x0000000f11dd7224 */ /* 0x040fe400078e02dd */
[----:B------:R-:W-:-:S05]  /*8c00*/  IMAD.WIDE.U32 R4, R17, R14, R20 ;  /* 0x0000000e11047225 */ /* 0x000fca00078e0014 */
[----:B------:R-:W-:Y:S02]  /*8c10*/  IADD3 R5, R5, R221, RZ ;  /* 0x000000dd05057210 */ /* 0x000fe40007ffe0ff */
[----:B---3--:R-:W-:-:S04]  /*8c20*/  LEA R8, P0, R4, R12, 0x1 ;  /* 0x0000000c04087211 */ /* 0x008fc800078008ff */
[----:B------:R-:W-:-:S05]  /*8c30*/  LEA.HI.X R9, R4, R13, R5, 0x1, P0 ;  /* 0x0000000d04097211 */ /* 0x000fca00000f0c05 */
[----:B------:R-:W3:Y:S01]  /*8c40*/  @P2 LDG.E.LTC128B.U16 R220, desc[UR36][R8.64] ;  /* 0x0000002408dc2981 */ /* 0x000ee2000c1e1520 */
[----:B------:R-:W-:Y:S01]  /*8c50*/  BSSY B1, `(.L_x_30) ;  /* 0x0000011000017945 */ /* 0x000fe20003800000 */
[----:B---3--:R-:W-:-:S05]  /*8c60*/  HADD2.F32 R4, -RZ, R220.H0_H0 ;  /* 0x200000dcff047230 */ /* 0x008fca0000004100 */
[----:B------:R-:W-:-:S04]  /*8c70*/  FMUL R4, R4, R16 ;  /* 0x0000001004047220 */ /* 0x000fc80000400000 */
[----:B--2---:R-:W-:Y:S01]  /*8c80*/  FFMA R7, R11, R2, R4 ;  /* 0x000000020b077223 */ /* 0x004fe20000000004 */
[----:B------:R-:W-:-:S04]  /*8c90*/  LEA R4, P0, R6, UR4, 0x1 ;  /* 0x0000000406047c11 */ /* 0x000fc8000f8008ff */
[----:B------:R-:W-:Y:S02]  /*8ca0*/  LEA.HI.X R5, R6, UR5, R10, 0x1, P0 ;  /* 0x0000000506057c11 */ /* 0x000fe400080f0c0a */
[----:B------:R-:W-:-:S05]  /*8cb0*/  F2FP.F16.F32.PACK_AB R6, RZ, R7 ;  /* 0x00000007ff06723e */ /* 0x000fca00000000ff */
[----:B------:R0:W-:Y:S02]  /*8cc0*/  @P2 STG.E.U16 desc[UR36][R4.64], R6 ;  /* 0x0000000604002986 */ /* 0x0001e4000c101524 */
[----:B0-----:R-:W-:-:S04]  /*8cd0*/  IMAD.WIDE.U32 R6, R17, R14, R18 ;  /* 0x0000000e11067225 */ /* 0x001fc800078e0012 */
[----:B------:R-:W-:Y:S02]  /*8ce0*/  IMAD.IADD R7, R221, 0x1, R7 ;  /* 0x00000001dd077824 */ /* 0x000fe400078e0207 */
[----:B------:R-:W-:-:S04]  /*8cf0*/  IMAD.WIDE.U32 R6, R22, UR44, R6 ;  /* 0x0000002c16067c25 */ /* 0x000fc8000f8e0006 */
[----:B------:R-:W-:Y:S01]  /*8d00*/  IMAD.IADD R7, R23, 0x1, R7 ;  /* 0x0000000117077824 */ /* 0x000fe200078e0207 */
[----:B------:R-:W-:-:S04]  /*8d10*/  LEA R10, P0, R6, R12, 0x1 ;  /* 0x0000000c060a7211 */ /* 0x000fc800078008ff */
[----:B------:R-:W-:Y:S02]  /*8d20*/  LEA.HI.X R11, R6, R13, R7, 0x1, P0 ;  /* 0x0000000d060b7211 */ /* 0x000fe400000f0c07 */
[----:B------:R-:W-:-:S13]  /*8d30*/  ISETP.GT.AND P0, PT, R0, 0x1, P1 ;  /* 0x000000010000780c */ /* 0x000fda0000f04270 */
[----:B------:R-:W-:Y:S05]  /*8d40*/  @!P0 BRA `(.L_x_31) ;  /* 0x0000000000048947 */ /* 0x000fea0003800000 */
[----:B------:R0:W5:Y:S02]  /*8d50*/  LDG.E.LTC128B.U16 R220, desc[UR36][R10.64+0x2] ;  /* 0x000002240adc7981 */ /* 0x000164000c1e1520 */
.L_x_31:
[----:B------:R-:W-:Y:S05]  /*8d60*/  BSYNC B1 ;  /* 0x0000000000017941 */ /* 0x000fea0003800000 */
.L_x_30:
[----:B------:R-:W2:Y:S01]  /*8d70*/  LDL.LU R7, [R1+0x4] ;  /* 0x0000040001077983 */ /* 0x000ea20000300800 */
[----:B-----5:R-:W-:Y:S01]  /*8d80*/  HADD2.F32 R6, -RZ, R220.H0_H0 ;  /* 0x200000dcff067230 */ /* 0x020fe20000004100 */
[C---:B------:R-:W-:Y:S02]  /*8d90*/  SHF.L.U64.HI R219, R14.reuse, 0x3, R15 ;  /* 0x000000030edb7819 */ /* 0x040fe4000001020f */
[----:B------:R-:W-:Y:S01]  /*8da0*/  SHF.L.U32 R218, R14, 0x3, RZ ;  /* 0x000000030eda7819 */ /* 0x000fe200000006ff */
[----:B------:R-:W3:Y:S01]  /*8db0*/  LDL.LU R222, [R1+0x8] ;  /* 0x0000080001de7983 */ /* 0x000ee20000300800 */
[----:B------:R-:W-:-:S04]  /*8dc0*/  FMUL R6, R6, R16 ;  /* 0x0000001006067220 */ /* 0x000fc80000400000 */
[----:B--2---:R-:W-:-:S05]  /*8dd0*/  FFMA R6, R7, R2, R6 ;  /* 0x0000000207067223 */ /* 0x004fca0000000006 */
[----:B------:R-:W-:-:S05]  /*8de0*/  F2FP.F16.F32.PACK_AB R6, RZ, R6 ;  /* 0x00000006ff06723e */ /* 0x000fca00000000ff */
[----:B------:R1:W-:Y:S01]  /*8df0*/  @P0 STG.E.U16 desc[UR36][R4.64+0x2], R6 ;  /* 0x0000020604000986 */ /* 0x0003e2000c101524 */
[----:B------:R-:W-:-:S04]  /*8e00*/  ISETP.GT.AND P0, PT, R3, 0x8, PT ;  /* 0x000000080300780c */ /* 0x000fc80003f04270 */
[----:B------:R-:W-:Y:S01]  /*8e10*/  ISETP.GT.AND P2, PT, R0, RZ, P0 ;  /* 0x000000ff0000720c */ /* 0x000fe20000744270 */
[----:B-1----:R-:W-:-:S04]  /*8e20*/  IMAD.WIDE.U32 R6, R17, R14, R218 ;  /* 0x0000000e11067225 */ /* 0x002fc800078e00da */
[----:B------:R-:W-:Y:S01]  /*8e30*/  IMAD.IADD R221, R221, 0x1, R7 ;  /* 0x00000001dddd7824 */ /* 0x000fe200078e0207 */
[----:B------:R-:W-:-:S05]  /*8e40*/  IADD3 R7, P3, R216, R6, RZ ;  /* 0x00000006d8077210 */ /* 0x000fca0007f7e0ff */
[----:B------:R-:W-:Y:S01]  /*8e50*/  IMAD.X R9, R221, 0x1, R21, P3 ;  /* 0x00000001dd097824 */ /* 0x000fe200018e0615 */
[----:B------:R-:W-:-:S04]  /*8e60*/  LEA R8, P3, R7, R12, 0x1 ;  /* 0x0000000c07087211 */ /* 0x000fc800078608ff */
[----:B------:R-:W-:-:S05]  /*8e70*/  LEA.HI.X R9, R7, R13, R9, 0x1, P3 ;  /* 0x0000000d07097211 */ /* 0x000fca00018f0c09 */
[----:B------:R1:W2:Y:S01]  /*8e80*/  @P2 LDG.E.LTC128B.U16 R220, desc[UR36][R8.64] ;  /* 0x0000002408dc2981 */ /* 0x0002a2000c1e1520 */
[----:B------:R-:W-:Y:S01]  /*8e90*/  IADD3 R6, P3, R18, R6, RZ ;  /* 0x0000000612067210 */ /* 0x000fe20007f7e0ff */
[----:B------:R-:W-:Y:S01]  /*8ea0*/  IMAD.U32 R223, RZ, RZ, UR8 ;  /* 0x00000008ffdf7e24 */ /* 0x000fe2000f8e00ff */
[----:B------:R-:W-:Y:S01]  /*8eb0*/  ISETP.GT.AND P4, PT, R0, 0x1, P0 ;  /* 0x000000010000780c */ /* 0x000fe20000784270 */
[----:B------:R-:W-:Y:S01]  /*8ec0*/  BSSY B1, `(.L_x_32) ;  /* 0x0000014000017945 */ /* 0x000fe20003800000 */
[----:B------:R-:W-:Y:S01]  /*8ed0*/  IADD3.X R7, R19, R221, RZ, P3, !PT ;  /* 0x000000dd13077210 */ /* 0x000fe20001ffe4ff */
[----:B------:R-:W-:Y:S02]  /*8ee0*/  IMAD.SHL.U32 R223, R223, 0x10, RZ ;  /* 0x00000010dfdf7824 */ /* 0x000fe400078e00ff */
[----:B------:R-:W-:-:S04]  /*8ef0*/  IMAD.WIDE.U32 R6, R22, UR44, R6 ;  /* 0x0000002c16067c25 */ /* 0x000fc8000f8e0006 */
[----:B------:R-:W-:Y:S01]  /*8f00*/  IMAD.IADD R7, R23, 0x1, R7 ;  /* 0x0000000117077824 */ /* 0x000fe200078e0207 */
[----:B-1----:R-:W-:-:S04]  /*8f10*/  LEA R8, P3, R6, R12, 0x1 ;  /* 0x0000000c06087211 */ /* 0x002fc800078608ff */
[----:B------:R-:W-:Y:S02]  /*8f20*/  LEA.HI.X R9, R6, R13, R7, 0x1, P3 ;  /* 0x0000000d06097211 */ /* 0x000fe400018f0c07 */
[----:B------:R-:W-:Y:S01]  /*8f30*/  MOV R6, UR8 ;  /* 0x0000000800067c02 */ /* 0x000fe20008000f00 */
[----:B--2---:R-:W-:-:S05]  /*8f40*/  HADD2.F32 R7, -RZ, R220.H0_H0 ;  /* 0x200000dcff077230 */ /* 0x004fca0000004100 */
[----:B------:R-:W-:-:S04]  /*8f50*/  FMUL R7, R7, R16 ;  /* 0x0000001007077220 */ /* 0x000fc80000400000 */
[----:B---3--:R-:W-:Y:S01]  /*8f60*/  FFMA R7, R222, R2, R7 ;  /* 0x00000002de077223 */ /* 0x008fe20000000007 */
[----:B------:R-:W-:-:S04]  /*8f70*/  IMAD.U32 R222, RZ, RZ, UR9 ;  /* 0x00000009ffde7e24 */ /* 0x000fc8000f8e00ff */
[----:B------:R-:W-:Y:S02]  /*8f80*/  F2FP.F16.F32.PACK_AB R7, RZ, R7 ;  /* 0x00000007ff07723e */ /* 0x000fe400000000ff */
[----:B------:R-:W-:Y:S02]  /*8f90*/  SHF.L.U64.HI R222, R6, 0x4, R222 ;  /* 0x0000000406de7819 */ /* 0x000fe400000102de */
[----:B------:R-:W-:Y:S02]  /*8fa0*/  IADD3 R6, P3, R223, R4, RZ ;  /* 0x00000004df067210 */ /* 0x000fe40007f7e0ff */
[----:B------:R-:W-:Y:S02]  /*8fb0*/  PRMT R221, R7, 0x7610, R221 ;  /* 0x0000761007dd7816 */ /* 0x000fe400000000dd */
[----:B------:R-:W-:-:S05]  /*8fc0*/  IADD3.X R7, R222, R5, RZ, P3, !PT ;  /* 0x00000005de077210 */ /* 0x000fca0001ffe4ff */
[----:B------:R1:W-:Y:S01]  /*8fd0*/  @P2 STG.E.U16 desc[UR36][R6.64], R221 ;  /* 0x000000dd06002986 */ /* 0x0003e2000c101524 */
[----:B------:R-:W-:Y:S05]  /*8fe0*/  @!P4 BRA `(.L_x_33) ;  /* 0x000000000004c947 */ /* 0x000fea0003800000 */
[----:B------:R2:W5:Y:S02]  /*8ff0*/  LDG.E.LTC128B.U16 R220, desc[UR36][R8.64+0x2] ;  /* 0x0000022408dc7981 */ /* 0x000564000c1e1520 */
.L_x_33:
[----:B------:R-:W-:Y:S05]  /*9000*/  BSYNC B1 ;  /* 0x0000000000017941 */ /* 0x000fea0003800000 */
.L_x_32:
[----:B------:R-:W3:Y:S01]  /*9010*/  LDL.LU R224, [R1+0xc] ;  /* 0x00000c0001e07983 */ /* 0x000ee20000300800 */
[----:B-1---5:R-:W-:Y:S01]  /*9020*/  HADD2.F32 R221, -RZ, R220.H0_H0 ;  /* 0x200000dcffdd7230 */ /* 0x022fe20000004100 */
[----:B------:R-:W-:Y:S01]  /*9030*/  ISETP.GT.AND P2, PT, R0, 0x8, P1 ;  /* 0x000000080000780c */ /* 0x000fe20000f44270 */
[----:B------:R-:W-:Y:S03]  /*9040*/  BSSY B1, `(.L_x_34) ;  /* 0x0000007000017945 */ /* 0x000fe60003800000 */
[----:B------:R-:W-:-:S04]  /*9050*/  FMUL R221, R221, R16 ;  /* 0x00000010dddd7220 */ /* 0x000fc80000400000 */
[----:B---3--:R-:W-:-:S05]  /*9060*/  FFMA R221, R224, R2, R221 ;  /* 0x00000002e0dd7223 */ /* 0x008fca00000000dd */
[----:B------:R-:W-:-:S05]  /*9070*/  F2FP.F16.F32.PACK_AB R221, RZ, R221 ;  /* 0x000000ddffdd723e */ /* 0x000fca00000000ff */
[----:B------:R1:W-:Y:S01]  /*9080*/  @P4 STG.E.U16 desc[UR36][R6.64+0x2], R221 ;  /* 0x000002dd06004986 */ /* 0x0003e2000c101524 */
[----:B------:R-:W-:Y:S05]  /*9090*/  @!P2 BRA `(.L_x_35) ;  /* 0x000000000004a947 */ /* 0x000fea0003800000 */
[----:B------:R3:W5:Y:S02]  /*90a0*/  LDG.E.LTC128B.U16 R220, desc[UR36][R10.64+0x10] ;  /* 0x000010240adc7981 */ /* 0x000764000c1e1520 */
.L_x_35:
[----:B------:R-:W-:Y:S05]  /*90b0*/  BSYNC B1 ;  /* 0x0000000000017941 */ /* 0x000fea0003800000 */
.L_x_34:
[----:B------:R-:W4:Y:S01]  /*90c0*/  LDL.LU R224, [R1+0x10] ;  /* 0x0000100001e07983 */ /* 0x000f220000300800 */
[----:B-1---5:R-:W-:Y:S01]  /*90d0*/  HADD2.F32 R221, -RZ, R220.H0_H0 ;  /* 0x200000dcffdd7230 */ /* 0x022fe20000004100 */
[----:B------:R-:W-:Y:S01]  /*90e0*/  ISETP.GT.AND P3, PT, R0, 0x9, P1 ;  /* 0x000000090000780c */ /* 0x000fe20000f64270 */
[----:B------:R-:W-:Y:S03]  /*90f0*/  BSSY B1, `(.L_x_36) ;  /* 0x0000007000017945 */ /* 0x000fe60003800000 */
[----:B------:R-:W-:-:S04]  /*9100*/  FMUL R221, R221, R16 ;  /* 0x00000010dddd7220 */ /* 0x000fc80000400000 */
[----:B----4-:R-:W-:-:S05]  /*9110*/  FFMA R221, R224, R2, R221 ;  /* 0x00000002e0dd7223 */ /* 0x010fca00000000dd */
[----:B------:R-:W-:-:S05]  /*9120*/  F2FP.F16.F32.PACK_AB R221, RZ, R221 ;  /* 0x000000ddffdd723e */ /* 0x000fca00000000ff */
[----:B------:R1:W-:Y:S01]  /*9130*/  @P2 STG.E.U16 desc[UR36][R4.64+0x10], R221 ;  /* 0x000010dd04002986 */ /* 0x0003e2000c101524 */
[----:B------:R-:W-:Y:S05]  /*9140*/  @!P3 BRA `(.L_x_37) ;  /* 0x000000000004b947 */ /* 0x000fea0003800000 */
[----:B------:R4:W5:Y:S02]  /*9150*/  LDG.E.LTC128B.U16 R220, desc[UR36][R10.64+0x12] ;  /* 0x000012240adc7981 */ /* 0x000964000c1e1520 */
.L_x_37:
[----:B------:R-:W-:Y:S05]  /*9160*/  BSYNC B1 ;  /* 0x0000000000017941 */ /* 0x000fea0003800000 */
.L_x_36:
[----:B------:R-:W2:Y:S01]  /*9170*/  LDL.LU R224, [R1+0x14] ;  /* 0x0000140001e07983 */ /* 0x000ea20000300800 */
[----:B-1---5:R-:W-:Y:S01]  /*9180*/  HADD2.F32 R221, -RZ, R220.H0_H0 ;  /* 0x200000dcffdd7230 */ /* 0x022fe20000004100 */
[----:B------:R-:W-:Y:S01]  /*9190*/  ISETP.GT.AND P2, PT, R0, 0x8, P0 ;  /* 0x000000080000780c */ /* 0x000fe20000744270 */
[----:B------:R-:W-:Y:S03]  /*91a0*/  BSSY B1, `(.L_x_38) ;  /* 0x0000007000017945 */ /* 0x000fe60003800000 */
[----:B------:R-:W-:-:S04]  /*91b0*/  FMUL R221, R221, R16 ;  /* 0x00000010dddd7220 */ /* 0x000fc80000400000 */
[----:B--2---:R-:W-:-:S05]  /*91c0*/  FFMA R221, R224, R2, R221 ;  /* 0x00000002e0dd7223 */ /* 0x004fca00000000dd */
[----:B------:R-:W-:-:S05]  /*91d0*/  F2FP.F16.F32.PACK_AB R221, RZ, R221 ;  /* 0x000000ddffdd723e */ /* 0x000fca00000000ff */
[----:B------:R1:W-:Y:S01]  /*91e0*/  @P3 STG.E.U16 desc[UR36][R4.64+0x12], R221 ;  /* 0x000012dd04003986 */ /* 0x0003e2000c101524 */
[----:B------:R-:W-:Y:S05]  /*91f0*/  @!P2 BRA `(.L_x_39) ;  /* 0x000000000004a947 */ /* 0x000fea0003800000 */
[----:B------:R2:W5:Y:S02]  /*9200*/  LDG.E.LTC128B.U16 R220, desc[UR36][R8.64+0x10] ;  /* 0x0000102408dc7981 */ /* 0x000564000c1e1520 */
.L_x_39:
[----:B------:R-:W-:Y:S05]  /*9210*/  BSYNC B1 ;  /* 0x0000000000017941 */ /* 0x000fea0003800000 */
.L_x_38:
        /* <DEDUP_REMOVED lines=10> */
.L_x_41:
[----:B------:R-:W-:Y:S05]  /*92c0*/  BSYNC B1 ;  /* 0x0000000000017941 */ /* 0x000fea0003800000 */
.L_x_40:
        /* <DEDUP_REMOVED lines=10> */
.L_x_43:
[----:B------:R-:W-:Y:S05]  /*9370*/  BSYNC B1 ;  /* 0x0000000000017941 */ /* 0x000fea0003800000 */
.L_x_42:
        /* <DEDUP_REMOVED lines=10> */
.L_x_45:
[----:B------:R-:W-:Y:S05]  /*9420*/  BSYNC B1 ;  /* 0x0000000000017941 */ /* 0x000fea0003800000 */
.L_x_44:
        /* <DEDUP_REMOVED lines=10> */
.L_x_47:
[----:B------:R-:W-:Y:S05]  /*94d0*/  BSYNC B1 ;  /* 0x0000000000017941 */ /* 0x000fea0003800000 */
.L_x_46:
        /* <DEDUP_REMOVED lines=10> */
.L_x_49:
[----:B------:R-:W-:Y:S05]  /*9580*/  BSYNC B1 ;  /* 0x0000000000017941 */ /* 0x000fea0003800000 */
.L_x_48:
        /* <DEDUP_REMOVED lines=10> */
.L_x_51:
[----:B------:R-:W-:Y:S05]  /*9630*/  BSYNC B1 ;  /* 0x0000000000017941 */ /* 0x000fea0003800000 */
.L_x_50:
        /* <DEDUP_REMOVED lines=10> */
.L_x_53:
[----:B------:R-:W-:Y:S05]  /*96e0*/  BSYNC B1 ;  /* 0x0000000000017941 */ /* 0x000fea0003800000 */
.L_x_52:
        /* <DEDUP_REMOVED lines=10> */
.L_x_55:
[----:B------:R-:W-:Y:S05]  /*9790*/  BSYNC B1 ;  /* 0x0000000000017941 */ /* 0x000fea0003800000 */
.L_x_54:
        /* <DEDUP_REMOVED lines=10> */
.L_x_57:
[----:B------:R-:W-:Y:S05]  /*9840*/  BSYNC B1 ;  /* 0x0000000000017941 */ /* 0x000fea0003800000 */
.L_x_56:
        /* <DEDUP_REMOVED lines=10> */
.L_x_59:
[----:B------:R-:W-:Y:S05]  /*98f0*/  BSYNC B1 ;  /* 0x0000000000017941 */ /* 0x000fea0003800000 */
.L_x_58:
        /* <DEDUP_REMOVED lines=10> */
.L_x_61:
[----:B------:R-:W-:Y:S05]  /*99a0*/  BSYNC B1 ;  /* 0x0000000000017941 */ /* 0x000fea0003800000 */
.L_x_60:
        /* <DEDUP_REMOVED lines=10> */
.L_x_63:
[----:B------:R-:W-:Y:S05]  /*9a50*/  BSYNC B1 ;  /* 0x0000000000017941 */ /* 0x000fea0003800000 */
.L_x_62:
        /* <DEDUP_REMOVED lines=10> */
.L_x_65:
[----:B------:R-:W-:Y:S05]  /*9b00*/  BSYNC B1 ;  /* 0x0000000000017941 */ /* 0x000fea0003800000 */
.L_x_64:
        /* <DEDUP_REMOVED lines=10> */
.L_x_67:
[----:B------:R-:W-:Y:S05]  /*9bb0*/  BSYNC B1 ;  /* 0x0000000000017941 */ /* 0x000fea0003800000 */
.L_x_66:
        /* <DEDUP_REMOVED lines=10> */
.L_x_69:
[----:B------:R-:W-:Y:S05]  /*9c60*/  BSYNC B1 ;  /* 0x0000000000017941 */ /* 0x000fea0003800000 */
.L_x_68:
        /* <DEDUP_REMOVED lines=10> */
.L_x_71:
[----:B------:R-:W-:Y:S05]  /*9d10*/  BSYNC B1 ;  /* 0x0000000000017941 */ /* 0x000fea0003800000 */
.L_x_70:
        /* <DEDUP_REMOVED lines=10> */
.L_x_73:
[----:B------:R-:W-:Y:S05]  /*9dc0*/  BSYNC B1 ;  /* 0x0000000000017941 */ /* 0x000fea0003800000 */
.L_x_72:
        /* <DEDUP_REMOVED lines=10> */
.L_x_75:
[----:B------:R-:W-:Y:S05]  /*9e70*/  BSYNC B1 ;  /* 0x0000000000017941 */ /* 0x000fea0003800000 */
.L_x_74:
        /* <DEDUP_REMOVED lines=10> */
.L_x_77:
[----:B------:R-:W-:Y:S05]  /*9f20*/  BSYNC B1 ;  /* 0x0000000000017941 */ /* 0x000fea0003800000 */
.L_x_76:
        /* <DEDUP_REMOVED lines=10> */
.L_x_79:
[----:B------:R-:W-:Y:S05]  /*9fd0*/  BSYNC B1 ;  /* 0x0000000000017941 */ /* 0x000fea0003800000 */
.L_x_78:
        /* <DEDUP_REMOVED lines=10> */
.L_x_81:
[----:B------:R-:W-:Y:S05]  /*a080*/  BSYNC B1 ;  /* 0x0000000000017941 */ /* 0x000fea0003800000 */
.L_x_80:
        /* <DEDUP_REMOVED lines=10> */
.L_x_83:
[----:B------:R-:W-:Y:S05]  /*a130*/  BSYNC B1 ;  /* 0x0000000000017941 */ /* 0x000fea0003800000 */
.L_x_82:
        /* <DEDUP_REMOVED lines=10> */
.L_x_85:
[----:B------:R-:W-:Y:S05]  /*a1e0*/  BSYNC B1 ;  /* 0x0000000000017941 */ /* 0x000fea0003800000 */
.L_x_84:
        /* <DEDUP_REMOVED lines=10> */
.L_x_87:
[----:B------:R-:W-:Y:S05]  /*a290*/  BSYNC B1 ;  /* 0x0000000000017941 */ /* 0x000fea0003800000 */
.L_x_86:
        /* <DEDUP_REMOVED lines=10> */
.L_x_89:
[----:B------:R-:W-:Y:S05]  /*a340*/  BSYNC B1 ;  /* 0x0000000000017941 */ /* 0x000fea0003800000 */
.L_x_88:
        /* <DEDUP_REMOVED lines=10> */
.L_x_91:
[----:B------:R-:W-:Y:S05]  /*a3f0*/  BSYNC B1 ;  /* 0x0000000000017941 */ /* 0x000fea0003800000 */
.L_x_90:
        /* <DEDUP_REMOVED lines=10> */
.L_x_93:
[----:B------:R-:W-:Y:S05]  /*a4a0*/  BSYNC B1 ;  /* 0x0000000000017941 */ /* 0x000fea0003800000 */
.L_x_92:
        /* <DEDUP_REMOVED lines=10> */
.L_x_95:
[----:B------:R-:W-:Y:S05]  /*a550*/  BSYNC B1 ;  /* 0x0000000000017941 */ /* 0x000fea0003800000 */
.L_x_94:
        /* <DEDUP_REMOVED lines=10> */
.L_x_97:
[----:B------:R-:W-:Y:S05]  /*a600*/  BSYNC B1 ;  /* 0x0000000000017941 */ /* 0x000fea0003800000 */
.L_x_96:
        /* <DEDUP_REMOVED lines=10> */
.L_x_99:
[----:B------:R-:W-:Y:S05]  /*a6b0*/  BSYNC B1 ;  /* 0x0000000000017941 */ /* 0x000fea0003800000 */
.L_x_98:
        /* <DEDUP_REMOVED lines=10> */
.L_x_101:
[----:B------:R-:W-:Y:S05]  /*a760*/  BSYNC B1 ;  /* 0x0000000000017941 */ /* 0x000fea0003800000 */
.L_x_100:
        /* <DEDUP_REMOVED lines=10> */
.L_x_103:
[----:B------:R-:W-:Y:S05]  /*a810*/  BSYNC B1 ;  /* 0x0000000000017941 */ /* 0x000fea0003800000 */
.L_x_102:
        /* <DEDUP_REMOVED lines=10> */
.L_x_105:
[----:B------:R-:W-:Y:S05]  /*a8c0*/  BSYNC B1 ;  /* 0x0000000000017941 */ /* 0x000fea0003800000 */
.L_x_104:
        /* <DEDUP_REMOVED lines=10> */
.L_x_107:
[----:B------:R-:W-:Y:S05]  /*a970*/  BSYNC B1 ;  /* 0x0000000000017941 */ /* 0x000fea0003800000 */
.L_x_106:
        /* <DEDUP_REMOVED lines=10> */
.L_x_109:
[----:B------:R-:W-:Y:S05]  /*aa20*/  BSYNC B1 ;  /* 0x0000000000017941 */ /* 0x000fea0003800000 */
.L_x_108:
        /* <DEDUP_REMOVED lines=10> */
.L_x_111:
[----:B------:R-:W-:Y:S05]  /*aad0*/  BSYNC B1 ;  /* 0x0000000000017941 */ /* 0x000fea0003800000 */
.L_x_110:
        /* <DEDUP_REMOVED lines=10> */
.L_x_113:
[----:B------:R-:W-:Y:S05]  /*ab80*/  BSYNC B1 ;  /* 0x0000000000017941 */ /* 0x000fea0003800000 */
.L_x_112:
        /* <DEDUP_REMOVED lines=10> */
.L_x_115:
[----:B------:R-:W-:Y:S05]  /*ac30*/  BSYNC B1 ;  /* 0x0000000000017941 */ /* 0x000fea0003800000 */
.L_x_114:
        /* <DEDUP_REMOVED lines=10> */
.L_x_117:
[----:B------:R-:W-:Y:S05]  /*ace0*/  BSYNC B1 ;  /* 0x0000000000017941 */ /* 0x000fea0003800000 */
.L_x_116:
        /* <DEDUP_REMOVED lines=10> */
.L_x_119:
[----:B------:R-:W-:Y:S05]  /*ad90*/  BSYNC B1 ;  /* 0x0000000000017941 */ /* 0x000fea0003800000 */
.L_x_118:
        /* <DEDUP_REMOVED lines=10> */
.L_x_121:
[----:B------:R-:W-:Y:S05]  /*ae40*/  BSYNC B1 ;  /* 0x0000000000017941 */ /* 0x000fea0003800000 */
.L_x_120:
        /* <DEDUP_REMOVED lines=10> */
.L_x_123:
[----:B------:R-:W-:Y:S05]  /*aef0*/  BSYNC B1 ;  /* 0x0000000000017941 */ /* 0x000fea0003800000 */
.L_x_122:
        /* <DEDUP_REMOVED lines=10> */
.L_x_125:
[----:B------:R-:W-:Y:S05]  /*afa0*/  BSYNC B1 ;  /* 0x0000000000017941 */ /* 0x000fea0003800000 */
.L_x_124:
        /* <DEDUP_REMOVED lines=10> */
.L_x_127:
[----:B------:R-:W-:Y:S05]  /*b050*/  BSYNC B1 ;  /* 0x0000000000017941 */ /* 0x000fea0003800000 */
.L_x_126:
        /* <DEDUP_REMOVED lines=10> */
.L_x_129:
[----:B------:R-:W-:Y:S05]  /*b100*/  BSYNC B1 ;  /* 0x0000000000017941 */ /* 0x000fea0003800000 */
.L_x_128:
        /* <DEDUP_REMOVED lines=10> */
.L_x_131:
[----:B------:R-:W-:Y:S05]  /*b1b0*/  BSYNC B1 ;  /* 0x0000000000017941 */ /* 0x000fea0003800000 */
.L_x_130:
        /* <DEDUP_REMOVED lines=10> */
.L_x_133:
[----:B------:R-:W-:Y:S05]  /*b260*/  BSYNC B1 ;  /* 0x0000000000017941 */ /* 0x000fea0003800000 */
.L_x_132:
        /* <DEDUP_REMOVED lines=10> */
.L_x_135:
[----:B------:R-:W-:Y:S05]  /*b310*/  BSYNC B1 ;  /* 0x0000000000017941 */ /* 0x000fea0003800000 */
.L_x_134:
        /* <DEDUP_REMOVED lines=10> */
.L_x_137:
[----:B------:R-:W-:Y:S05]  /*b3c0*/  BSYNC B1 ;  /* 0x0000000000017941 */ /* 0x000fea0003800000 */
.L_x_136:
        /* <DEDUP_REMOVED lines=10> */
.L_x_139:
[----:B------:R-:W-:Y:S05]  /*b470*/  BSYNC B1 ;  /* 0x0000000000017941 */ /* 0x000fea0003800000 */
.L_x_138:
        /* <DEDUP_REMOVED lines=10> */
.L_x_141:
[----:B------:R-:W-:Y:S05]  /*b520*/  BSYNC B1 ;  /* 0x0000000000017941 */ /* 0x000fea0003800000 */
.L_x_140:
        /* <DEDUP_REMOVED lines=10> */
.L_x_143:
[----:B------:R-:W-:Y:S05]  /*b5d0*/  BSYNC B1 ;  /* 0x0000000000017941 */ /* 0x000fea0003800000 */
.L_x_142:
        /* <DEDUP_REMOVED lines=10> */
.L_x_145:
[----:B------:R-:W-:Y:S05]  /*b680*/  BSYNC B1 ;  /* 0x0000000000017941 */ /* 0x000fea0003800000 */
.L_x_144:
        /* <DEDUP_REMOVED lines=10> */
.L_x_147:
[----:B------:R-:W-:Y:S05]  /*b730*/  BSYNC B1 ;  /* 0x0000000000017941 */ /* 0x000fea0003800000 */
.L_x_146:
        /* <DEDUP_REMOVED lines=10> */
.L_x_149:
[----:B------:R-:W-:Y:S05]  /*b7e0*/  BSYNC B1 ;  /* 0x0000000000017941 */ /* 0x000fea0003800000 */
.L_x_148:
        /* <DEDUP_REMOVED lines=10> */
.L_x_151:
[----:B------:R-:W-:Y:S05]  /*b890*/  BSYNC B1 ;  /* 0x0000000000017941 */ /* 0x000fea0003800000 */
.L_x_150:
        /* <DEDUP_REMOVED lines=10> */
.L_x_153:
[----:B------:R-:W-:Y:S05]  /*b940*/  BSYNC B1 ;  /* 0x0000000000017941 */ /* 0x000fea0003800000 */
.L_x_152:
        /* <DEDUP_REMOVED lines=10> */
.L_x_155:
[----:B------:R-:W-:Y:S05]  /*b9f0*/  BSYNC B1 ;  /* 0x0000000000017941 */ /* 0x000fea0003800000 */
.L_x_154:
        /* <DEDUP_REMOVED lines=10> */
.L_x_157:
[----:B------:R-:W-:Y:S05]  /*baa0*/  BSYNC B1 ;  /* 0x0000000000017941 */ /* 0x000fea0003800000 */
.L_x_156:
        /* <DEDUP_REMOVED lines=10> */
.L_x_159:
[----:B------:R-:W-:Y:S05]  /*bb50*/  BSYNC B1 ;  /* 0x0000000000017941 */ /* 0x000fea0003800000 */
.L_x_158:
        /* <DEDUP_REMOVED lines=10> */
.L_x_161:
[----:B------:R-:W-:Y:S05]  /*bc00*/  BSYNC B1 ;  /* 0x0000000000017941 */ /* 0x000fea0003800000 */
.L_x_160:
        /* <DEDUP_REMOVED lines=10> */
.L_x_163:
[----:B------:R-:W-:Y:S05]  /*bcb0*/  BSYNC B1 ;  /* 0x0000000000017941 */ /* 0x000fea0003800000 */
.L_x_162:
        /* <DEDUP_REMOVED lines=10> */
.L_x_165:
[----:B------:R-:W-:Y:S05]  /*bd60*/  BSYNC B1 ;  /* 0x0000000000017941 */ /* 0x000fea0003800000 */
.L_x_164:
        /* <DEDUP_REMOVED lines=10> */
.L_x_167:
[----:B------:R-:W-:Y:S05]  /*be10*/  BSYNC B1 ;  /* 0x0000000000017941 */ /* 0x000fea0003800000 */
.L_x_166:
        /* <DEDUP_REMOVED lines=10> */
.L_x_169:
[----:B------:R-:W-:Y:S05]  /*bec0*/  BSYNC B1 ;  /* 0x0000000000017941 */ /* 0x000fea0003800000 */
.L_x_168:
        /* <DEDUP_REMOVED lines=10> */
.L_x_171:
[----:B------:R-:W-:Y:S05]  /*bf70*/  BSYNC B1 ;  /* 0x0000000000017941 */ /* 0x000fea0003800000 */
.L_x_170:
        /* <DEDUP_REMOVED lines=10> */
.L_x_173:
[----:B------:R-:W-:Y:S05]  /*c020*/  BSYNC B1 ;  /* 0x0000000000017941 */ /* 0x000fea0003800000 */
.L_x_172:
        /* <DEDUP_REMOVED lines=10> */
.L_x_175:
[----:B------:R-:W-:Y:S05]  /*c0d0*/  BSYNC B1 ;  /* 0x0000000000017941 */ /* 0x000fea0003800000 */
.L_x_174:
        /* <DEDUP_REMOVED lines=10> */
.L_x_177:
[----:B------:R-:W-:Y:S05]  /*c180*/  BSYNC B1 ;  /* 0x0000000000017941 */ /* 0x000fea0003800000 */
.L_x_176:
        /* <DEDUP_REMOVED lines=10> */
.L_x_179:
[----:B------:R-:W-:Y:S05]  /*c230*/  BSYNC B1 ;  /* 0x0000000000017941 */ /* 0x000fea0003800000 */
.L_x_178:
        /* <DEDUP_REMOVED lines=10> */
.L_x_181:
[----:B------:R-:W-:Y:S05]  /*c2e0*/  BSYNC B1 ;  /* 0x0000000000017941 */ /* 0x000fea0003800000 */
.L_x_180:
        /* <DEDUP_REMOVED lines=10> */
.L_x_183:
[----:B------:R-:W-:Y:S05]  /*c390*/  BSYNC B1 ;  /* 0x0000000000017941 */ /* 0x000fea0003800000 */
.L_x_182:
        /* <DEDUP_REMOVED lines=10> */
.L_x_185:
[----:B------:R-:W-:Y:S05]  /*c440*/  BSYNC B1 ;  /* 0x0000000000017941 */ /* 0x000fea0003800000 */
.L_x_184:
        /* <DEDUP_REMOVED lines=10> */
.L_x_187:
[----:B------:R-:W-:Y:S05]  /*c4f0*/  BSYNC B1 ;  /* 0x0000000000017941 */ /* 0x000fea0003800000 */
.L_x_186:
        /* <DEDUP_REMOVED lines=10> */
.L_x_189:
[----:B------:R-:W-:Y:S05]  /*c5a0*/  BSYNC B1 ;  /* 0x0000000000017941 */ /* 0x000fea0003800000 */
.L_x_188:
        /* <DEDUP_REMOVED lines=10> */
.L_x_191:
[----:B------:R-:W-:Y:S05]  /*c650*/  BSYNC B1 ;  /* 0x0000000000017941 */ /* 0x000fea0003800000 */
.L_x_190:
        /* <DEDUP_REMOVED lines=10> */
.L_x_193:
[----:B------:R-:W-:Y:S05]  /*c700*/  BSYNC B1 ;  /* 0x0000000000017941 */ /* 0x000fea0003800000 */
.L_x_192:
        /* <DEDUP_REMOVED lines=10> */
.L_x_195:
[----:B------:R-:W-:Y:S05]  /*c7b0*/  BSYNC B1 ;  /* 0x0000000000017941 */ /* 0x000fea0003800000 */
.L_x_194:
        /* <DEDUP_REMOVED lines=10> */
.L_x_197:
[----:B------:R-:W-:Y:S05]  /*c860*/  BSYNC B1 ;  /* 0x0000000000017941 */ /* 0x000fea0003800000 */
.L_x_196:
        /* <DEDUP_REMOVED lines=10> */
.L_x_199:
[----:B------:R-:W-:Y:S05]  /*c910*/  BSYNC B1 ;  /* 0x0000000000017941 */ /* 0x000fea0003800000 */
.L_x_198:
        /* <DEDUP_REMOVED lines=10> */
.L_x_201:
[----:B------:R-:W-:Y:S05]  /*c9c0*/  BSYNC B1 ;  /* 0x0000000000017941 */ /* 0x000fea0003800000 */
.L_x_200:
        /* <DEDUP_REMOVED lines=10> */
.L_x_203:
[----:B------:R-:W-:Y:S05]  /*ca70*/  BSYNC B1 ;  /* 0x0000000000017941 */ /* 0x000fea0003800000 */
.L_x_202:
        /* <DEDUP_REMOVED lines=10> */
.L_x_205:
[----:B------:R-:W-:Y:S05]  /*cb20*/  BSYNC B1 ;  /* 0x0000000000017941 */ /* 0x000fea0003800000 */
.L_x_204:
        /* <DEDUP_REMOVED lines=10> */
.L_x_207:
[----:B------:R-:W-:Y:S05]  /*cbd0*/  BSYNC B1 ;  /* 0x0000000000017941 */ /* 0x000fea0003800000 */
.L_x_206:
        /* <DEDUP_REMOVED lines=10> */
.L_x_209:
[----:B------:R-:W-:Y:S05]  /*cc80*/  BSYNC B1 ;  /* 0x0000000000017941 */ /* 0x000fea0003800000 */
.L_x_208:
        /* <DEDUP_REMOVED lines=10> */
.L_x_211:
[----:B------:R-:W-:Y:S05]  /*cd30*/  BSYNC B1 ;  /* 0x0000000000017941 */ /* 0x000fea0003800000 */
.L_x_210:
        /* <DEDUP_REMOVED lines=10> */
.L_x_213:
[----:B------:R-:W-:Y:S05]  /*cde0*/  BSYNC B1 ;  /* 0x0000000000017941 */ /* 0x000fea0003800000 */
.L_x_212:
[----:B0-234-:R-:W2:Y:S01]  /*cdf0*/  LDL.LU R10, [R1+0x174] ;  /* 0x00017400010a7983 */ /* 0x01dea20000300800 */
[----:B-----5:R-:W-:Y:S01]  /*ce00*/  HADD2.F32 R11, -RZ, R220.H0_H0 ;  /* 0x200000dcff0b7230 */ /* 0x020fe20000004100 */
[----:B------:R-:W-:Y:S01]  /*ce10*/  ISETP.GT.AND P2, PT, R0, 0xb8, P0 ;  /* 0x000000b80000780c */ /* 0x000fe20000744270 */
[----:B------:R-:W-:Y:S01]  /*ce20*/  BSSY B1, `(.L_x_214) ;  /* 0x0000008000017945 */ /* 0x000fe20003800000 */
[----:B------:R-:W-:Y:S02]  /*ce30*/  PRMT R224, R220, 0x7610, R224 ;  /* 0x00007610dce07816 */ /* 0x000fe400000000e0 */
[----:B------:R-:W-:-:S04]  /*ce40*/  FMUL R11, R11, R16 ;  /* 0x000000100b0b7220 */ /* 0x000fc80000400000 */
[----:B--2---:R-:W-:-:S05]  /*ce50*/  FFMA R11, R10, R2, R11 ;  /* 0x000000020a0b7223 */ /* 0x004fca000000000b */
[----:B------:R-:W-:-:S05]  /*ce60*/  F2FP.F16.F32.PACK_AB R11, RZ, R11 ;  /* 0x0000000bff0b723e */ /* 0x000fca00000000ff */
[----:B------:R0:W-:Y:S01]  /*ce70*/  @P1 STG.E.U16 desc[UR36][R4.64+0x172], R11 ;  /* 0x0001720b04001986 */ /* 0x0001e2000c101524 */
[----:B------:R-:W-:Y:S05]  /*ce80*/  @!P2 BRA `(.L_x_215) ;  /* 0x000000000004a947 */ /* 0x000fea0003800000 */
[----:B------:R2:W5:Y:S02]  /*ce90*/  LDG.E.LTC128B.U16 R224, desc[UR36][R8.64+0x170] ;  /* 0x0001702408e07981 */ /* 0x000564000c1e1520 */
.L_x_215:
[----:B------:R-:W-:Y:S05]  /*cea0*/  BSYNC B1 ;  /* 0x0000000000017941 */ /* 0x000fea0003800000 */
.L_x_214:
[----:B------:R-:W3:Y:S01]  /*ceb0*/  LDL.LU R10, [R1+0x178] ;  /* 0x00017800010a7983 */ /* 0x000ee20000300800 */
[----:B0----5:R-:W-:Y:S01]  /*cec0*/  HADD2.F32 R11, -RZ, R224.H0_H0 ;  /* 0x200000e0ff0b7230 */ /* 0x021fe20000004100 */
[----:B------:R-:W-:Y:S01]  /*ced0*/  ISETP.GT.AND P1, PT, R0, 0xb9, P0 ;  /* 0x000000b90000780c */ /* 0x000fe20000724270 */
[----:B------:R-:W-:Y:S01]  /*cee0*/  BSSY B1, `(.L_x_216) ;  /* 0x0000009000017945 */ /* 0x000fe20003800000 */
[----:B------:R-:W-:Y:S02]  /*cef0*/  IADD3 R220, P0, R17, 0x80, RZ ;  /* 0x0000008011dc7810 */ /* 0x000fe40007f1e0ff */
[----:B------:R-:W-:-:S03]  /*cf00*/  FMUL R11, R11, R16 ;  /* 0x000000100b0b7220 */ /* 0x000fc60000400000 */
[----:B------:R-:W-:Y:S02]  /*cf10*/  IMAD.X R225, RZ, RZ, UR7, P0 ;  /* 0x00000007ffe17e24 */ /* 0x000fe400080e06ff */
[----:B---3--:R-:W-:-:S05]  /*cf20*/  FFMA R11, R10, R2, R11 ;  /* 0x000000020a0b7223 */ /* 0x008fca000000000b */
[----:B------:R-:W-:-:S05]  /*cf30*/  F2FP.F16.F32.PACK_AB R11, RZ, R11 ;  /* 0x0000000bff0b723e */ /* 0x000fca00000000ff */
[----:B------:R0:W-:Y:S01]  /*cf40*/  @P2 STG.E.U16 desc[UR36][R6.64+0x170], R11 ;  /* 0x0001700b06002986 */ /* 0x0001e2000c101524 */
[----:B------:R-:W-:Y:S05]  /*cf50*/  @!P1 BRA `(.L_x_217) ;  /* 0x0000000000049947 */ /* 0x000fea0003800000 */
[----:B------:R3:W5:Y:S02]  /*cf60*/  LDG.E.LTC128B.U16 R224, desc[UR36][R8.64+0x172] ;  /* 0x0001722408e07981 */ /* 0x000764000c1e1520 */
.L_x_217:
[----:B------:R-:W-:Y:S05]  /*cf70*/  BSYNC B1 ;  /* 0x0000000000017941 */ /* 0x000fea0003800000 */
.L_x_216:
[----:B------:R-:W4:Y:S01]  /*cf80*/  LDL.LU R10, [R1+0x17c] ;  /* 0x00017c00010a7983 */ /* 0x000f220000300800 */
[----:B--23-5:R-:W-:Y:S01]  /*cf90*/  HADD2.F32 R9, -RZ, R224.H0_H0 ;  /* 0x200000e0ff097230 */ /* 0x02cfe20000004100 */
[----:B------:R-:W-:Y:S01]  /*cfa0*/  ISETP.GT.AND P0, PT, R3, 0x80, PT ;  /* 0x000000800300780c */ /* 0x000fe20003f04270 */
[----:B------:R-:W-:-:S03]  /*cfb0*/  IMAD R225, R225, R14, RZ ;  /* 0x0000000ee1e17224 */ /* 0x000fc600078e02ff */
[----:B0-----:R-:W-:Y:S01]  /*cfc0*/  FMUL R11, R9, R16 ;  /* 0x00000010090b7220 */ /* 0x001fe20000400000 */
[----:B------:R-:W-:Y:S01]  /*cfd0*/  IMAD R225, R220, R15, R225 ;  /* 0x0000000fdce17224 */ /* 0x000fe200078e02e1 */
[----:B------:R-:W-:Y:S01]  /*cfe0*/  ISETP.GT.AND P4, PT, R0, RZ, P0 ;  /* 0x000000ff0000720c */ /* 0x000fe20000784270 */
[----:B------:R-:W-:-:S04]  /*cff0*/  IMAD.WIDE.U32 R8, R220, R14, R20 ;  /* 0x0000000edc087225 */ /* 0x000fc800078e0014 */
[----:B------:R-:W-:Y:S02]  /*d000*/  IMAD.IADD R9, R9, 0x1, R225 ;  /* 0x0000000109097824 */ /* 0x000fe400078e02e1 */
[----:B----4-:R-:W-:Y:S01]  /*d010*/  FFMA R11, R10, R2, R11 ;  /* 0x000000020a0b7223 */ /* 0x010fe2000000000b */
[----:B------:R-:W-:-:S04]  /*d020*/  LEA R10, P2, R8, R12, 0x1 ;  /* 0x0000000c080a7211 */ /* 0x000fc800078408ff */
[----:B-1----:R-:W-:Y:S02]  /*d030*/  F2FP.F16.F32.PACK_AB R221, RZ, R11 ;  /* 0x0000000bffdd723e */ /* 0x002fe400000000ff */
[----:B------:R-:W-:Y:S02]  /*d040*/  LEA.HI.X R11, R8, R13, R9, 0x1, P2 ;  /* 0x0000000d080b7211 */ /* 0x000fe400010f0c09 */
[----:B------:R-:W-:-:S05]  /*d050*/  PRMT R8, R221, 0x7610, R8 ;  /* 0x00007610dd087816 */ /* 0x000fca0000000008 */
[----:B------:R0:W-:Y:S04]  /*d060*/  @P1 STG.E.U16 desc[UR36][R6.64+0x172], R8 ;  /* 0x0001720806001986 */ /* 0x0001e8000c101524 */
[----:B------:R1:W2:Y:S01]  /*d070*/  @P4 LDG.E.LTC128B.U16 R224, desc[UR36][R10.64] ;  /* 0x000000240ae04981 */ /* 0x0002a2000c1e1520 */
[----:B------:R-:W-:Y:S01]  /*d080*/  IMAD.U32 R221, RZ, RZ, UR8 ;  /* 0x00000008ffdd7e24 */ /* 0x000fe2000f8e00ff */
[----:B------:R-:W-:Y:S01]  /*d090*/  USHF.L.U64.HI UR4, UR8, 0x8, UR9 ;  /* 0x0000000808047899 */ /* 0x000fe20008010209 */
[----:B------:R-:W-:Y:S01]  /*d0a0*/  ISETP.GT.AND P2, PT, R0, 0x1, P0 ;  /* 0x000000010000780c */ /* 0x000fe20000744270 */
[----:B------:R-:W-:Y:S01]  /*d0b0*/  BSSY B1, `(.L_x_218) ;  /* 0x0000010000017945 */ /* 0x000fe20003800000 */
[----:B0-----:R-:W-:Y:S01]  /*d0c0*/  IMAD.WIDE.U32 R6, R220, R14, R18 ;  /* 0x0000000edc067225 */ /* 0x001fe200078e0012 */
[----:B------:R-:W-:-:S04]  /*d0d0*/  LEA R8, P1, R221, R4, 0x8 ;  /* 0x00000004dd087211 */ /* 0x000fc800078240ff */
[----:B------:R-:W-:-:S03]  /*d0e0*/  IADD3 R7, R225, R7, RZ ;  /* 0x00000007e1077210 */ /* 0x000fc60007ffe0ff */
[----:B-1----:R-:W-:-:S03]  /*d0f0*/  IMAD.WIDE.U32 R10, R22, UR44, R6 ;  /* 0x0000002c160a7c25 */ /* 0x002fc6000f8e0006 */
[----:B------:R-:W-:Y:S01]  /*d100*/  LEA R6, P3, R10, R12, 0x1 ;  /* 0x0000000c0a067211 */ /* 0x000fe200078608ff */
[----:B--2---:R-:W-:-:S05]  /*d110*/  HADD2.F32 R9, -RZ, R224.H0_H0 ;  /* 0x200000e0ff097230 */ /* 0x004fca0000004100 */
[----:B------:R-:W-:-:S04]  /*d120*/  FMUL R9, R9, R16 ;  /* 0x0000001009097220 */ /* 0x000fc80000400000 */
[----:B------:R-:W-:Y:S01]  /*d130*/  FFMA R9, R120, R2, R9 ;  /* 0x0000000278097223 */ /* 0x000fe20000000009 */
[----:B------:R-:W-:-:S04]  /*d140*/  IMAD.IADD R120, R23, 0x1, R11 ;  /* 0x0000000117787824 */ /* 0x000fc800078e020b */
[----:B------:R-:W-:Y:S02]  /*d150*/  F2FP.F16.F32.PACK_AB R11, RZ, R9 ;  /* 0x00000009ff0b723e */ /* 0x000fe400000000ff */
[----:B------:R-:W-:Y:S02]  /*d160*/  IADD3.X R9, R5, UR4, RZ, P1, !PT ;  /* 0x0000000405097c10 */ /* 0x000fe40008ffe4ff */
[----:B------:R-:W-:-:S03]  /*d170*/  LEA.HI.X R7, R10, R13, R120, 0x1, P3 ;  /* 0x0000000d0a077211 */ /* 0x000fc600018f0c78 */
[----:B------:R0:W-:Y:S01]  /*d180*/  @P4 STG.E.U16 desc[UR36][R8.64], R11 ;  /* 0x0000000b08004986 */ /* 0x0001e2000c101524 */
[----:B------:R-:W-:Y:S05]  /*d190*/  @!P2 BRA `(.L_x_219) ;  /* 0x000000000004a947 */ /* 0x000fea0003800000 */
[----:B------:R1:W5:Y:S02]  /*d1a0*/  LDG.E.LTC128B.U16 R224, desc[UR36][R6.64+0x2] ;  /* 0x0000022406e07981 */ /* 0x000364000c1e1520 */
.L_x_219:
[----:B------:R-:W-:Y:S05]  /*d1b0*/  BSYNC B1 ;  /* 0x0000000000017941 */ /* 0x000fea0003800000 */
.L_x_218:
[----:B0----5:R-:W-:Y:S01]  /*d1c0*/  HADD2.F32 R11, -RZ, R224.H0_H0 ;  /* 0x200000e0ff0b7230 */ /* 0x021fe20000004100 */
[----:B------:R-:W-:Y:S01]  /*d1d0*/  ISETP.GT.AND P1, PT, R3, 0x88, PT ;  /* 0x000000880300780c */ /* 0x000fe20003f24270 */
[----:B------:R-:W-:Y:S01]  /*d1e0*/  IMAD.WIDE.U32 R220, R220, R14, R218 ;  /* 0x0000000edcdc7225 */ /* 0x000fe200078e00da */
[----:B------:R-:W-:Y:S03]  /*d1f0*/  BSSY B1, `(.L_x_220) ;  /* 0x000000f000017945 */ /* 0x000fe60003800000 */
[----:B------:R-:W-:Y:S01]  /*d200*/  FMUL R10, R11, R16 ;  /* 0x000000100b0a7220 */ /* 0x000fe20000400000 */
[----:B------:R-:W-:Y:S02]  /*d210*/  ISETP.GT.AND P3, PT, R0, RZ, P1 ;  /* 0x000000ff0000720c */ /* 0x000fe40000f64270 */
[----:B------:R-:W-:Y:S01]  /*d220*/  IADD3 R225, R225, R221, RZ ;  /* 0x000000dde1e17210 */ /* 0x000fe20007ffe0ff */
[----:B------:R-:W-:Y:S01]  /*d230*/  FFMA R10, R121, R2, R10 ;  /* 0x00000002790a7223 */ /* 0x000fe2000000000a */
[----:B------:R-:W-:-:S02]  /*d240*/  IADD3 R11, P4, R216, R220, RZ ;  /* 0x000000dcd80b7210 */ /* 0x000fc40007f9e0ff */
[----:B------:R-:W-:Y:S02]  /*d250*/  IADD3 R220, P5, R18, R220, RZ ;  /* 0x000000dc12dc7210 */ /* 0x000fe40007fbe0ff */
[----:B------:R-:W-:Y:S01]  /*d260*/  F2FP.F16.F32.PACK_AB R121, RZ, R10 ;  /* 0x0000000aff79723e */ /* 0x000fe200000000ff */
[----:B------:R-:W-:Y:S01]  /*d270*/  IMAD.X R120, R225, 0x1, R21, P4 ;  /* 0x00000001e1787824 */ /* 0x000fe200020e0615 */
[----:B------:R-:W-:Y:S01]  /*d280*/  LEA R10, P4, R11, R12, 0x1 ;  /* 0x0000000c0b0a7211 */ /* 0x000fe200078808ff */
[----:B------:R-:W-:Y:S02]  /*d290*/  IMAD.X R221, R19, 0x1, R225, P5 ;  /* 0x0000000113dd7824 */ /* 0x000fe400028e06e1 */
[----:B------:R0:W-:Y:S01]  /*d2a0*/  @P2 STG.E.U16 desc[UR36][R8.64+0x2], R121 ;  /* 0x0000027908002986 */ /* 0x0001e2000c101524 */
[----:B------:R-:W-:Y:S01]  /*d2b0*/  LEA.HI.X R11, R11, R13, R120, 0x1, P4 ;  /* 0x0000000d0b0b7211 */ /* 0x000fe200020f0c78 */
[----:B------:R-:W-:Y:S08]  /*d2c0*/  @!P3 BRA `(.L_x_221) ;  /* 0x000000000004b947 */ /* 0x000ff00003800000 */
[----:B------:R2:W5:Y:S02]  /*d2d0*/  LDG.E.LTC128B.U16 R224, desc[UR36][R10.64] ;  /* 0x000000240ae07981 */ /* 0x000564000c1e1520 */
.L_x_221:
[----:B------:R-:W-:Y:S05]  /*d2e0*/  BSYNC B1 ;  /* 0x0000000000017941 */ /* 0x000fea0003800000 */
.L_x_220:
[----:B--2--5:R-:W-:Y:S01]  /*d2f0*/  HADD2.F32 R11, -RZ, R224.H0_H0 ;  /* 0x200000e0ff0b7230 */ /* 0x024fe20000004100 */
[----:B------:R-:W-:Y:S01]  /*d300*/  IADD3 R120, P2, R8, R223, RZ ;  /* 0x000000df08787210 */ /* 0x000fe20007f5e0ff */
[----:B------:R-:W-:Y:S01]  /*d310*/  IMAD.WIDE.U32 R220, R22, UR44, R220 ;  /* 0x0000002c16dc7c25 */ /* 0x000fe2000f8e00dc */
[----:B------:R-:W-:Y:S03]  /*d320*/  BSSY B1, `(.L_x_222) ;  /* 0x000000c000017945 */ /* 0x000fe60003800000 */
[----:B------:R-:W-:Y:S01]  /*d330*/  FMUL R11, R11, R16 ;  /* 0x000000100b0b7220 */ /* 0x000fe20000400000 */
[----:B0-----:R-:W-:-:S03]  /*d340*/  IADD3 R121, R23, R221, RZ ;  /* 0x000000dd17797210 */ /* 0x001fc60007ffe0ff */
[----:B------:R-:W-:Y:S01]  /*d350*/  FFMA R11, R122, R2, R11 ;  /* 0x000000027a0b7223 */ /* 0x000fe2000000000b */
[----:B------:R-:W-:-:S04]  /*d360*/  LEA R10, P4, R220, R12, 0x1 ;  /* 0x0000000cdc0a7211 */ /* 0x000fc800078808ff */
[----:B------:R-:W-:Y:S02]  /*d370*/  F2FP.F16.F32.PACK_AB R122, RZ, R11 ;  /* 0x0000000bff7a723e */ /* 0x000fe400000000ff */
[----:B------:R-:W-:Y:S01]  /*d380*/  LEA.HI.X R11, R220, R13, R121, 0x1, P4 ;  /* 0x0000000ddc0b7211 */ /* 0x000fe200020f0c79 */
[----:B------:R-:W-:Y:S01]  /*d390*/  IMAD.X R121, R9, 0x1, R222, P2 ;  /* 0x0000000109797824 */ /* 0x000fe200010e06de */
[----:B------:R-:W-:-:S04]  /*d3a0*/  ISETP.GT.AND P4, PT, R0, 0x1, P1 ;  /* 0x000000010000780c */ /* 0x000fc80000f84270 */
[----:B------:R0:W-:Y:S09]  /*d3b0*/  @P3 STG.E.U16 desc[UR36][R120.64], R122 ;  /* 0x0000007a78003986 */ /* 0x0001f2000c101524 */
[----:B------:R-:W-:Y:S05]  /*d3c0*/  @!P4 BRA `(.L_x_223) ;  /* 0x000000000004c947 */ /* 0x000fea0003800000 */
[----:B------:R2:W5:Y:S02]  /*d3d0*/  LDG.E.LTC128B.U16 R224, desc[UR36][R10.64+0x2] ;  /* 0x000002240ae07981 */ /* 0x000564000c1e1520 */
.L_x_223:
[----:B------:R-:W-:Y:S05]  /*d3e0*/  BSYNC B1 ;  /* 0x0000000000017941 */ /* 0x000fea0003800000 */
.L_x_222:
[----:B-----5:R-:W-:Y:S01]  /*d3f0*/  HADD2.F32 R221, -RZ, R224.H0_H0 ;  /* 0x200000e0ffdd7230 */ /* 0x020fe20000004100 */
[----:B------:R-:W-:Y:S01]  /*d400*/  ISETP.GT.AND P3, PT, R0, 0x8, P0 ;  /* 0x000000080000780c */ /* 0x000fe20000764270 */
[----:B------:R-:W-:Y:S03]  /*d410*/  BSSY B1, `(.L_x_224) ;  /* 0x0000009000017945 */ /* 0x000fe60003800000 */
[----:B0-----:R-:W-:-:S04]  /*d420*/  FMUL R122, R221, R16 ;  /* 0x00000010dd7a7220 */ /* 0x001fc80000400000 */
[----:B------:R-:W-:Y:S01]  /*d430*/  FFMA R123, R123, R2, R122 ;  /* 0x000000027b7b7223 */ /* 0x000fe2000000007a */
[----:B------:R-:W-:-:S04]  /*d440*/  IADD3 R122, P2, R223, R8, RZ ;  /* 0x00000008df7a7210 */ /* 0x000fc80007f5e0ff */
[----:B------:R-:W-:Y:S01]  /*d450*/  F2FP.F16.F32.PACK_AB R220, RZ, R123 ;  /* 0x0000007bffdc723e */ /* 0x000fe200000000ff */
[----:B------:R-:W-:-:S05]  /*d460*/  IMAD.X R123, R222, 0x1, R9, P2 ;  /* 0x00000001de7b7824 */ /* 0x000fca00010e0609 */
[----:B------:R0:W-:Y:S01]  /*d470*/  @P4 STG.E.U16 desc[UR36][R122.64+0x2], R220 ;  /* 0x000002dc7a004986 */ /* 0x0001e2000c101524 */
[----:B------:R-:W-:Y:S05]  /*d480*/  @!P3 BRA `(.L_x_225) ;  /* 0x000000000004b947 */ /* 0x000fea0003800000 */
[----:B------:R3:W5:Y:S02]  /*d490*/  LDG.E.LTC128B.U16 R224, desc[UR36][R6.64+0x10] ;  /* 0x0000102406e07981 */ /* 0x000764000c1e1520 */
.L_x_225:
[----:B------:R-:W-:Y:S05]  /*d4a0*/  BSYNC B1 ;  /* 0x0000000000017941 */ /* 0x000fea0003800000 */
.L_x_224:
[----:B-----5:R-:W-:Y:S01]  /*d4b0*/  HADD2.F32 R221, -RZ, R224.H0_H0 ;  /* 0x200000e0ffdd7230 */ /* 0x020fe20000004100 */
[----:B0-----:R-:W-:Y:S01]  /*d4c0*/  @P3 MOV R220, R8 ;  /* 0x0000000800dc3202 */ /* 0x001fe20000000f00 */
[----:B------:R-:W-:Y:S01]  /*d4d0*/  BSSY B1, `(.L_x_226) ;  /* 0x000000a000017945 */ /* 0x000fe20003800000 */
[----:B------:R-:W-:Y:S02]  /*d4e0*/  ISETP.GT.AND P2, PT, R0, 0x9, P0 ;  /* 0x000000090000780c */ /* 0x000fe40000744270 */
[----:B------:R-:W-:-:S04]  /*d4f0*/  FMUL R221, R221, R16 ;  /* 0x00000010dddd7220 */ /* 0x000fc80000400000 */
[----:B------:R-:W-:-:S05]  /*d500*/  FFMA R221, R124, R2, R221 ;  /* 0x000000027cdd7223 */ /* 0x000fca00000000dd */
[----:B------:R-:W-:-:S04]  /*d510*/  F2FP.F16.F32.PACK_AB R221, RZ, R221 ;  /* 0x000000ddffdd723e */ /* 0x000fc800000000ff */
[----:B------:R-:W-:Y:S01]  /*d520*/  PRMT R124, R221, 0x7610, R124 ;  /* 0x00007610dd7c7816 */ /* 0x000fe2000000007c */
[----:B------:R-:W-:-:S05]  /*d530*/  @P3 IMAD.MOV.U32 R221, RZ, RZ, R9 ;  /* 0x000000ffffdd3224 */ /* 0x000fca00078e0009 */
[----:B------:R0:W-:Y:S01]  /*d540*/  @P3 STG.E.U16 desc[UR36][R220.64+0x10], R124 ;  /* 0x0000107cdc003986 */ /* 0x0001e2000c101524 */
[----:B------:R-:W-:Y:S05]  /*d550*/  @!P2 BRA `(.L_x_227) ;  /* 0x000000000004a947 */ /* 0x000fea0003800000 */
[----:B------:R4:W5:Y:S02]  /*d560*/  LDG.E.LTC128B.U16 R224, desc[UR36][R6.64+0x12] ;  /* 0x0000122406e07981 */ /* 0x000964000c1e1520 */
.L_x_227:
[----:B------:R-:W-:Y:S05]  /*d570*/  BSYNC B1 ;  /* 0x0000000000017941 */ /* 0x000fea0003800000 */
.L_x_226:
[----:B0----5:R-:W-:Y:S01]  /*d580*/  HADD2.F32 R221, -RZ, R224.H0_H0 ;  /* 0x200000e0ffdd7230 */ /* 0x021fe20000004100 */
[----:B------:R-:W-:Y:S01]  /*d590*/  ISETP.GT.AND P3, PT, R0, 0x8, P1 ;  /* 0x000000080000780c */ /* 0x000fe20000f64270 */
[----:B------:R-:W-:Y:S03]  /*d5a0*/  BSSY B1, `(.L_x_228) ;  /* 0x0000007000017945 */ /* 0x000fe60003800000 */
[----:B------:R-:W-:-:S04]  /*d5b0*/  FMUL R124, R221, R16 ;  /* 0x00000010dd7c7220 */ /* 0x000fc80000400000 */
[----:B------:R-:W-:-:S05]  /*d5c0*/  FFMA R124, R125, R2, R124 ;  /* 0x000000027d7c7223 */ /* 0x000fca000000007c */
[----:B------:R-:W-:-:S05]  /*d5d0*/  F2FP.F16.F32.PACK_AB R124, RZ, R124 ;  /* 0x0000007cff7c723e */ /* 0x000fca00000000ff */
[----:B------:R0:W-:Y:S01]  /*d5e0*/  @P2 STG.E.U16 desc[UR36][R8.64+0x12], R124 ;  /* 0x0000127c08002986 */ /* 0x0001e2000c101524 */
[----:B------:R-:W-:Y:S05]  /*d5f0*/  @!P3 BRA `(.L_x_229) ;  /* 0x000000000004b947 */ /* 0x000fea0003800000 */
[----:B------:R0:W5:Y:S02]  /*d600*/  LDG.E.LTC128B.U16 R224, desc[UR36][R10.64+0x10] ;  /* 0x000010240ae07981 */ /* 0x000164000c1e1520 */
.L_x_229:
[----:B------:R-:W-:Y:S05]  /*d610*/  BSYNC B1 ;  /* 0x0000000000017941 */ /* 0x000fea0003800000 */
.L_x_228:
[----:B-----5:R-:W-:Y:S01]  /*d620*/  HADD2.F32 R125, -RZ, R224.H0_H0 ;  /* 0x200000e0ff7d7230 */ /* 0x020fe20000004100 */
        /* <DEDUP_REMOVED lines=8> */
.L_x_231:
[----:B------:R-:W-:Y:S05]  /*d6b0*/  BSYNC B1 ;  /* 0x0000000000017941 */ /* 0x000fea0003800000 */
.L_x_230:
        /* <DEDUP_REMOVED lines=9> */
.L_x_233:
[----:B------:R-:W-:Y:S05]  /*d750*/  BSYNC B1 ;  /* 0x0000000000017941 */ /* 0x000fea0003800000 */
.L_x_232:
[----:B-----5:R-:W-:Y:S01]  /*d760*/  HADD2.F32 R125, -RZ, R224.H0_H0 ;  /* 0x200000e0ff7d7230 */ /* 0x020fe20000004100 */
[----:B------:R-:W-:Y:S01]  /*d770*/  ISETP.GT.AND P2, PT, R0, 0x11, P0 ;  /* 0x000000110000780c */ /* 0x000fe20000744270 */
[----:B0-----:R-:W-:Y:S01]  /*d780*/  @P3 IMAD.MOV.U32 R124, RZ, RZ, R8 ;  /* 0x000000ffff7c3224 */ /* 0x001fe200078e0008 */
[----:B------:R-:W-:Y:S02]  /*d790*/  BSSY B1, `(.L_x_234) ;  /* 0x0000009000017945 */ /* 0x000fe40003800000 */
[----:B------:R-:W-:-:S04]  /*d7a0*/  FMUL R125, R125, R16 ;  /* 0x000000107d7d7220 */ /* 0x000fc80000400000 */
[----:B------:R-:W-:-:S05]  /*d7b0*/  FFMA R125, R128, R2, R125 ;  /* 0x00000002807d7223 */ /* 0x000fca000000007d */
[----:B------:R-:W-:-:S04]  /*d7c0*/  F2FP.F16.F32.PACK_AB R125, RZ, R125 ;  /* 0x0000007dff7d723e */ /* 0x000fc800000000ff */
[----:B------:R-:W-:Y:S02]  /*d7d0*/  PRMT R126, R125, 0x7610, R126 ;  /* 0x000076107d7e7816 */ /* 0x000fe4000000007e */
[----:B------:R-:W-:-:S05]  /*d7e0*/  @P3 MOV R125, R9 ;  /* 0x00000009007d3202 */ /* 0x000fca0000000f00 */
[----:B------:R0:W-:Y:S01]  /*d7f0*/  @P3 STG.E.U16 desc[UR36][R124.64+0x20], R126 ;  /* 0x0000207e7c003986 */ /* 0x0001e2000c101524 */
[----:B------:R-:W-:Y:S05]  /*d800*/  @!P2 BRA `(.L_x_235) ;  /* 0x000000000004a947 */ /* 0x000fea0003800000 */
[----:B------:R0:W5:Y:S02]  /*d810*/  LDG.E.LTC128B.U16 R224, desc[UR36][R6.64+0x22] ;  /* 0x0000222406e07981 */ /* 0x000164000c1e1520 */
.L_x_235:
[----:B------:R-:W-:Y:S05]  /*d820*/  BSYNC B1 ;  /* 0x0000000000017941 */ /* 0x000fea0003800000 */
.L_x_234:
        /* <DEDUP_REMOVED lines=9> */
.L_x_237:
[----:B------:R-:W-:Y:S05]  /*d8c0*/  BSYNC B1 ;  /* 0x0000000000017941 */ /* 0x000fea0003800000 */
.L_x_236:
        /* <DEDUP_REMOVED lines=9> */
.L_x_239:
[----:B------:R-:W-:Y:S05]  /*d960*/  BSYNC B1 ;  /* 0x0000000000017941 */ /* 0x000fea0003800000 */
.L_x_238:
        /* <DEDUP_REMOVED lines=9> */
.L_x_241:
[----:B------:R-:W-:Y:S05]  /*da00*/  BSYNC B1 ;  /* 0x0000000000017941 */ /* 0x000fea0003800000 */
.L_x_240:
[----:B-----5:R-:W-:Y:S01]  /*da10*/  HADD2.F32 R125, -RZ, R224.H0_H0 ;  /* 0x200000e0ff7d7230 */ /* 0x020fe20000004100 */
[----:B------:R-:W-:Y:S01]  /*da20*/  ISETP.GT.AND P2, PT, R0, 0x19, P0 ;  /* 0x000000190000780c */ /* 0x000fe20000744270 */
[----:B0-----:R-:W-:Y:S01]  /*da30*/  @P3 IMAD.MOV.U32 R124, RZ, RZ, R8 ;  /* 0x000000ffff7c3224 */ /* 0x001fe200078e0008 */
[----:B------:R-:W-:Y:S02]  /*da40*/  BSSY B1, `(.L_x_242) ;  /* 0x0000009000017945 */ /* 0x000fe40003800000 */
        /* <DEDUP_REMOVED lines=8> */
.L_x_243:
[----:B------:R-:W-:Y:S05]  /*dad0*/  BSYNC B1 ;  /* 0x0000000000017941 */ /* 0x000fea0003800000 */
.L_x_242:
        /* <DEDUP_REMOVED lines=9> */
.L_x_245:
[----:B------:R-:W-:Y:S05]  /*db70*/  BSYNC B1 ;  /* 0x0000000000017941 */ /* 0x000fea0003800000 */
.L_x_244:
        /* <DEDUP_REMOVED lines=9> */
.L_x_247:
[----:B------:R-:W-:Y:S05]  /*dc10*/  BSYNC B1 ;  /* 0x0000000000017941 */ /* 0x000fea0003800000 */
.L_x_246:
        /* <DEDUP_REMOVED lines=9> */
.L_x_249:
[----:B------:R-:W-:Y:S05]  /*dcb0*/  BSYNC B1 ;  /* 0x0000000000017941 */ /* 0x000fea0003800000 */
.L_x_248:
        /* <DEDUP_REMOVED lines=12> */
.L_x_251:
[----:B------:R-:W-:Y:S05]  /*dd80*/  BSYNC B1 ;  /* 0x0000000000017941 */ /* 0x000fea0003800000 */
.L_x_250:
        /* <DEDUP_REMOVED lines=9> */
.L_x_253:
[----:B------:R-:W-:Y:S05]  /*de20*/  BSYNC B1 ;  /* 0x0000000000017941 */ /* 0x000fea0003800000 */
.L_x_252:
        /* <DEDUP_REMOVED lines=9> */
.L_x_255:
[----:B------:R-:W-:Y:S05]  /*dec0*/  BSYNC B1 ;  /* 0x0000000000017941 */ /* 0x000fea0003800000 */
.L_x_254:
        /* <DEDUP_REMOVED lines=9> */
.L_x_257:
[----:B------:R-:W-:Y:S05]  /*df60*/  BSYNC B1 ;  /* 0x0000000000017941 */ /* 0x000fea0003800000 */
.L_x_256:
        /* <DEDUP_REMOVED lines=12> */
.L_x_259:
[----:B------:R-:W-:Y:S05]  /*e030*/  BSYNC B1 ;  /* 0x0000000000017941 */ /* 0x000fea0003800000 */
.L_x_258:
        /* <DEDUP_REMOVED lines=9> */
.L_x_261:
[----:B------:R-:W-:Y:S05]  /*e0d0*/  BSYNC B1 ;  /* 0x0000000000017941 */ /* 0x000fea0003800000 */
.L_x_260:
        /* <DEDUP_REMOVED lines=9> */
.L_x_263:
[----:B------:R-:W-:Y:S05]  /*e170*/  BSYNC B1 ;  /* 0x0000000000017941 */ /* 0x000fea0003800000 */
.L_x_262:
        /* <DEDUP_REMOVED lines=9> */
.L_x_265:
[----:B------:R-:W-:Y:S05]  /*e210*/  BSYNC B1 ;  /* 0x0000000000017941 */ /* 0x000fea0003800000 */
.L_x_264:
        /* <DEDUP_REMOVED lines=12> */
.L_x_267:
[----:B------:R-:W-:Y:S05]  /*e2e0*/  BSYNC B1 ;  /* 0x0000000000017941 */ /* 0x000fea0003800000 */
.L_x_266:
        /* <DEDUP_REMOVED lines=9> */
.L_x_269:
[----:B------:R-:W-:Y:S05]  /*e380*/  BSYNC B1 ;  /* 0x0000000000017941 */ /* 0x000fea0003800000 */
.L_x_268:
        /* <DEDUP_REMOVED lines=9> */
.L_x_271:
[----:B------:R-:W-:Y:S05]  /*e420*/  BSYNC B1 ;  /* 0x0000000000017941 */ /* 0x000fea0003800000 */
.L_x_270:
        /* <DEDUP_REMOVED lines=9> */
.L_x_273:
[----:B------:R-:W-:Y:S05]  /*e4c0*/  BSYNC B1 ;  /* 0x0000000000017941 */ /* 0x000fea0003800000 */
.L_x_272:
        /* <DEDUP_REMOVED lines=12> */
.L_x_275:
[----:B------:R-:W-:Y:S05]  /*e590*/  BSYNC B1 ;  /* 0x0000000000017941 */ /* 0x000fea0003800000 */
.L_x_274:
        /* <DEDUP_REMOVED lines=9> */
.L_x_277:
[----:B------:R-:W-:Y:S05]  /*e630*/  BSYNC B1 ;  /* 0x0000000000017941 */ /* 0x000fea0003800000 */
.L_x_276:
        /* <DEDUP_REMOVED lines=9> */
.L_x_279:
[----:B------:R-:W-:Y:S05]  /*e6d0*/  BSYNC B1 ;  /* 0x0000000000017941 */ /* 0x000fea0003800000 */
.L_x_278:
        /* <DEDUP_REMOVED lines=9> */
.L_x_281:
[----:B------:R-:W-:Y:S05]  /*e770*/  BSYNC B1 ;  /* 0x0000000000017941 */ /* 0x000fea0003800000 */
.L_x_280:
        /* <DEDUP_REMOVED lines=12> */
.L_x_283:
[----:B------:R-:W-:Y:S05]  /*e840*/  BSYNC B1 ;  /* 0x0000000000017941 */ /* 0x000fea0003800000 */
.L_x_282:
        /* <DEDUP_REMOVED lines=9> */
.L_x_285:
[----:B------:R-:W-:Y:S05]  /*e8e0*/  BSYNC B1 ;  /* 0x0000000000017941 */ /* 0x000fea0003800000 */
.L_x_284:
        /* <DEDUP_REMOVED lines=9> */
.L_x_287:
[----:B------:R-:W-:Y:S05]  /*e980*/  BSYNC B1 ;  /* 0x0000000000017941 */ /* 0x000fea0003800000 */
.L_x_286:
        /* <DEDUP_REMOVED lines=9> */
.L_x_289:
[----:B------:R-:W-:Y:S05]  /*ea20*/  BSYNC B1 ;  /* 0x0000000000017941 */ /* 0x000fea0003800000 */
.L_x_288:
        /* <DEDUP_REMOVED lines=12> */
.L_x_291:
[----:B------:R-:W-:Y:S05]  /*eaf0*/  BSYNC B1 ;  /* 0x0000000000017941 */ /* 0x000fea0003800000 */
.L_x_290:
        /* <DEDUP_REMOVED lines=9> */
.L_x_293:
[----:B------:R-:W-:Y:S05]  /*eb90*/  BSYNC B1 ;  /* 0x0000000000017941 */ /* 0x000fea0003800000 */
.L_x_292:
        /* <DEDUP_REMOVED lines=9> */
.L_x_295:
[----:B------:R-:W-:Y:S05]  /*ec30*/  BSYNC B1 ;  /* 0x0000000000017941 */ /* 0x000fea0003800000 */
.L_x_294:
        /* <DEDUP_REMOVED lines=9> */
.L_x_297:
[----:B------:R-:W-:Y:S05]  /*ecd0*/  BSYNC B1 ;  /* 0x0000000000017941 */ /* 0x000fea0003800000 */
.L_x_296:
        /* <DEDUP_REMOVED lines=12> */
.L_x_299:
[----:B------:R-:W-:Y:S05]  /*eda0*/  BSYNC B1 ;  /* 0x0000000000017941 */ /* 0x000fea0003800000 */
.L_x_298:
        /* <DEDUP_REMOVED lines=9> */
.L_x_301:
[----:B------:R-:W-:Y:S05]  /*ee40*/  BSYNC B1 ;  /* 0x0000000000017941 */ /* 0x000fea0003800000 */
.L_x_300:
        /* <DEDUP_REMOVED lines=9> */
.L_x_303:
[----:B------:R-:W-:Y:S05]  /*eee0*/  BSYNC B1 ;  /* 0x0000000000017941 */ /* 0x000fea0003800000 */
.L_x_302:
        /* <DEDUP_REMOVED lines=9> */
.L_x_305:
[----:B------:R-:W-:Y:S05]  /*ef80*/  BSYNC B1 ;  /* 0x0000000000017941 */ /* 0x000fea0003800000 */
.L_x_304:
        /* <DEDUP_REMOVED lines=12> */
.L_x_307:
[----:B------:R-:W-:Y:S05]  /*f050*/  BSYNC B1 ;  /* 0x0000000000017941 */ /* 0x000fea0003800000 */
.L_x_306:
        /* <DEDUP_REMOVED lines=9> */
.L_x_309:
[----:B------:R-:W-:Y:S05]  /*f0f0*/  BSYNC B1 ;  /* 0x0000000000017941 */ /* 0x000fea0003800000 */
.L_x_308:
        /* <DEDUP_REMOVED lines=9> */
.L_x_311:
[----:B------:R-:W-:Y:S05]  /*f190*/  BSYNC B1 ;  /* 0x0000000000017941 */ /* 0x000fea0003800000 */
.L_x_310:
        /* <DEDUP_REMOVED lines=9> */
.L_x_313:
[----:B------:R-:W-:Y:S05]  /*f230*/  BSYNC B1 ;  /* 0x0000000000017941 */ /* 0x000fea0003800000 */
.L_x_312:
        /* <DEDUP_REMOVED lines=12> */
.L_x_315:
[----:B------:R-:W-:Y:S05]  /*f300*/  BSYNC B1 ;  /* 0x0000000000017941 */ /* 0x000fea0003800000 */
.L_x_314:
        /* <DEDUP_REMOVED lines=9> */
.L_x_317:
[----:B------:R-:W-:Y:S05]  /*f3a0*/  BSYNC B1 ;  /* 0x0000000000017941 */ /* 0x000fea0003800000 */
.L_x_316:
        /* <DEDUP_REMOVED lines=9> */
.L_x_319:
[----:B------:R-:W-:Y:S05]  /*f440*/  BSYNC B1 ;  /* 0x0000000000017941 */ /* 0x000fea0003800000 */
.L_x_318:
        /* <DEDUP_REMOVED lines=9> */
.L_x_321:
[----:B------:R-:W-:Y:S05]  /*f4e0*/  BSYNC B1 ;  /* 0x0000000000017941 */ /* 0x000fea0003800000 */
.L_x_320:
        /* <DEDUP_REMOVED lines=12> */
.L_x_323:
[----:B------:R-:W-:Y:S05]  /*f5b0*/  BSYNC B1 ;  /* 0x0000000000017941 */ /* 0x000fea0003800000 */
.L_x_322:
        /* <DEDUP_REMOVED lines=9> */
.L_x_325:
[----:B------:R-:W-:Y:S05]  /*f650*/  BSYNC B1 ;  /* 0x0000000000017941 */ /* 0x000fea0003800000 */
.L_x_324:
        /* <DEDUP_REMOVED lines=9> */
.L_x_327:
[----:B------:R-:W-:Y:S05]  /*f6f0*/  BSYNC B1 ;  /* 0x0000000000017941 */ /* 0x000fea0003800000 */
.L_x_326:
        /* <DEDUP_REMOVED lines=9> */
.L_x_329:
[----:B------:R-:W-:Y:S05]  /*f790*/  BSYNC B1 ;  /* 0x0000000000017941 */ /* 0x000fea0003800000 */
.L_x_328:
        /* <DEDUP_REMOVED lines=12> */
.L_x_331:
[----:B------:R-:W-:Y:S05]  /*f860*/  BSYNC B1 ;  /* 0x0000000000017941 */ /* 0x000fea0003800000 */
.L_x_330:
        /* <DEDUP_REMOVED lines=9> */
.L_x_333:
[----:B------:R-:W-:Y:S05]  /*f900*/  BSYNC B1 ;  /* 0x0000000000017941 */ /* 0x000fea0003800000 */
.L_x_332:
        /* <DEDUP_REMOVED lines=9> */
.L_x_335:
[----:B------:R-:W-:Y:S05]  /*f9a0*/  BSYNC B1 ;  /* 0x0000000000017941 */ /* 0x000fea0003800000 */
.L_x_334:
        /* <DEDUP_REMOVED lines=9> */
.L_x_337:
[----:B------:R-:W-:Y:S05]  /*fa40*/  BSYNC B1 ;  /* 0x0000000000017941 */ /* 0x000fea0003800000 */
.L_x_336:
        /* <DEDUP_REMOVED lines=12> */
.L_x_339:
[----:B------:R-:W-:Y:S05]  /*fb10*/  BSYNC B1 ;  /* 0x0000000000017941 */ /* 0x000fea0003800000 */
.L_x_338:
        /* <DEDUP_REMOVED lines=9> */
.L_x_341:
[----:B------:R-:W-:Y:S05]  /*fbb0*/  BSYNC B1 ;  /* 0x0000000000017941 */ /* 0x000fea0003800000 */
.L_x_340:
        /* <DEDUP_REMOVED lines=9> */
.L_x_343:
[----:B------:R-:W-:Y:S05]  /*fc50*/  BSYNC B1 ;  /* 0x0000000000017941 */ /* 0x000fea0003800000 */
.L_x_342:
        /* <DEDUP_REMOVED lines=9> */
.L_x_345:
[----:B------:R-:W-:Y:S05]  /*fcf0*/  BSYNC B1 ;  /* 0x0000000000017941 */ /* 0x000fea0003800000 */
.L_x_344:
        /* <DEDUP_REMOVED lines=12> */
.L_x_347:
[----:B------:R-:W-:Y:S05]  /*fdc0*/  BSYNC B1 ;  /* 0x0000000000017941 */ /* 0x000fea0003800000 */
.L_x_346:
        /* <DEDUP_REMOVED lines=9> */
.L_x_349:
[----:B------:R-:W-:Y:S05]  /*fe60*/  BSYNC B1 ;  /* 0x0000000000017941 */ /* 0x000fea0003800000 */
.L_x_348:
        /* <DEDUP_REMOVED lines=9> */
.L_x_351:
[----:B------:R-:W-:Y:S05]  /*ff00*/  BSYNC B1 ;  /* 0x0000000000017941 */ /* 0x000fea0003800000 */
.L_x_350:
        /* <DEDUP_REMOVED lines=9> */
.L_x_353:
[----:B------:R-:W-:Y:S05]  /*ffa0*/  BSYNC B1 ;  /* 0x0000000000017941 */ /* 0x000fea0003800000 */
.L_x_352:
        /* <DEDUP_REMOVED lines=12> */
.L_x_355:
[----:B------:R-:W-:Y:S05]  /*10070*/  BSYNC B1 ;  /* 0x0000000000017941 */ /* 0x000fea0003800000 */
.L_x_354:
        /* <DEDUP_REMOVED lines=9> */
.L_x_357:
[----:B------:R-:W-:Y:S05]  /*10110*/  BSYNC B1 ;  /* 0x0000000000017941 */ /* 0x000fea0003800000 */
.L_x_356:
        /* <DEDUP_REMOVED lines=9> */
.L_x_359:
[----:B------:R-:W-:Y:S05]  /*101b0*/  BSYNC B1 ;  /* 0x0000000000017941 */ /* 0x000fea0003800000 */
.L_x_358:
        /* <DEDUP_REMOVED lines=9> */
.L_x_361:
[----:B------:R-:W-:Y:S05]  /*10250*/  BSYNC B1 ;  /* 0x0000000000017941 */ /* 0x000fea0003800000 */
.L_x_360:
        /* <DEDUP_REMOVED lines=12> */
.L_x_363:
[----:B------:R-:W-:Y:S05]  /*10320*/  BSYNC B1 ;  /* 0x0000000000017941 */ /* 0x000fea0003800000 */
.L_x_362:
        /* <DEDUP_REMOVED lines=9> */
.L_x_365:
[----:B------:R-:W-:Y:S05]  /*103c0*/  BSYNC B1 ;  /* 0x0000000000017941 */ /* 0x000fea0003800000 */
.L_x_364:
        /* <DEDUP_REMOVED lines=9> */
.L_x_367:
[----:B------:R-:W-:Y:S05]  /*10460*/  BSYNC B1 ;  /* 0x0000000000017941 */ /* 0x000fea0003800000 */
.L_x_366:
        /* <DEDUP_REMOVED lines=9> */
.L_x_369:
[----:B------:R-:W-:Y:S05]  /*10500*/  BSYNC B1 ;  /* 0x0000000000017941 */ /* 0x000fea0003800000 */
.L_x_368:
        /* <DEDUP_REMOVED lines=12> */
.L_x_371:
[----:B------:R-:W-:Y:S05]  /*105d0*/  BSYNC B1 ;  /* 0x0000000000017941 */ /* 0x000fea0003800000 */
.L_x_370:
        /* <DEDUP_REMOVED lines=9> */
.L_x_373:
[----:B------:R-:W-:Y:S05]  /*10670*/  BSYNC B1 ;  /* 0x0000000000017941 */ /* 0x000fea0003800000 */
.L_x_372:
        /* <DEDUP_REMOVED lines=9> */
.L_x_375:
[----:B------:R-:W-:Y:S05]  /*10710*/  BSYNC B1 ;  /* 0x0000000000017941 */ /* 0x000fea0003800000 */
.L_x_374:
        /* <DEDUP_REMOVED lines=9> */
.L_x_377:
[----:B------:R-:W-:Y:S05]  /*107b0*/  BSYNC B1 ;  /* 0x0000000000017941 */ /* 0x000fea0003800000 */
.L_x_376:
        /* <DEDUP_REMOVED lines=12> */
.L_x_379:
[----:B------:R-:W-:Y:S05]  /*10880*/  BSYNC B1 ;  /* 0x0000000000017941 */ /* 0x000fea0003800000 */
.L_x_378:
        /* <DEDUP_REMOVED lines=9> */
.L_x_381:
[----:B------:R-:W-:Y:S05]  /*10920*/  BSYNC B1 ;  /* 0x0000000000017941 */ /* 0x000fea0003800000 */
.L_x_380:
        /* <DEDUP_REMOVED lines=9> */
.L_x_383:
[----:B------:R-:W-:Y:S05]  /*109c0*/  BSYNC B1 ;  /* 0x0000000000017941 */ /* 0x000fea0003800000 */
.L_x_382:
        /* <DEDUP_REMOVED lines=9> */
.L_x_385:
[----:B------:R-:W-:Y:S05]  /*10a60*/  BSYNC B1 ;  /* 0x0000000000017941 */ /* 0x000fea0003800000 */
.L_x_384:
        /* <DEDUP_REMOVED lines=12> */
.L_x_387:
[----:B------:R-:W-:Y:S05]  /*10b30*/  BSYNC B1 ;  /* 0x0000000000017941 */ /* 0x000fea0003800000 */
.L_x_386:
        /* <DEDUP_REMOVED lines=9> */
.L_x_389:
[----:B------:R-:W-:Y:S05]  /*10bd0*/  BSYNC B1 ;  /* 0x0000000000017941 */ /* 0x000fea0003800000 */
.L_x_388:
        /* <DEDUP_REMOVED lines=9> */
.L_x_391:
[----:B------:R-:W-:Y:S05]  /*10c70*/  BSYNC B1 ;  /* 0x0000000000017941 */ /* 0x000fea0003800000 */
.L_x_390:
        /* <DEDUP_REMOVED lines=9> */
.L_x_393:
[----:B------:R-:W-:Y:S05]  /*10d10*/  BSYNC B1 ;  /* 0x0000000000017941 */ /* 0x000fea0003800000 */
.L_x_392:
        /* <DEDUP_REMOVED lines=12> */
.L_x_395:
[----:B------:R-:W-:Y:S05]  /*10de0*/  BSYNC B1 ;  /* 0x0000000000017941 */ /* 0x000fea0003800000 */
.L_x_394:
        /* <DEDUP_REMOVED lines=9> */
.L_x_397:
[----:B------:R-:W-:Y:S05]  /*10e80*/  BSYNC B1 ;  /* 0x0000000000017941 */ /* 0x000fea0003800000 */
.L_x_396:
        /* <DEDUP_REMOVED lines=9> */
.L_x_399:
[----:B------:R-:W-:Y:S05]  /*10f20*/  BSYNC B1 ;  /* 0x0000000000017941 */ /* 0x000fea0003800000 */
.L_x_398:
        /* <DEDUP_REMOVED lines=9> */
.L_x_401:
[----:B------:R-:W-:Y:S05]  /*10fc0*/  BSYNC B1 ;  /* 0x0000000000017941 */ /* 0x000fea0003800000 */
.L_x_400:
        /* <DEDUP_REMOVED lines=12> */
.L_x_403:
[----:B------:R-:W-:Y:S05]  /*11090*/  BSYNC B1 ;  /* 0x0000000000017941 */ /* 0x000fea0003800000 */
.L_x_402:
[----:B01-345:R-:W-:Y:S01]  /*110a0*/  HADD2.F32 R7, -RZ, R224.H0_H0 ;  /* 0x200000e0ff077230 */ /* 0x03bfe20000004100 */
        /* <DEDUP_REMOVED lines=8> */
.L_x_405:
[----:B------:R-:W-:Y:S05]  /*11130*/  BSYNC B1 ;  /* 0x0000000000017941 */ /* 0x000fea0003800000 */
.L_x_404:
[----:B-----5:R-:W-:Y:S01]  /*11140*/  HADD2.F32 R7, -RZ, R224.H0_H0 ;  /* 0x200000e0ff077230 */ /* 0x020fe20000004100 */
[----:B------:R-:W-:Y:S01]  /*11150*/  ISETP.GT.AND P1, PT, R0, 0xb9, P1 ;  /* 0x000000b90000780c */ /* 0x000fe20000f24270 */
[----:B------:R-:W-:Y:S01]  /*11160*/  BSSY B1, `(.L_x_406) ;  /* 0x0000008000017945 */ /* 0x000fe20003800000 */
[----:B------:R-:W-:Y:S02]  /*11170*/  IADD3 R17, P0, R17, 0x100, RZ ;  /* 0x0000010011117810 */ /* 0x000fe40007f1e0ff */
[----:B------:R-:W-:-:S04]  /*11180*/  FMUL R7, R7, R16 ;  /* 0x0000001007077220 */ /* 0x000fc80000400000 */
[----:B------:R-:W-:-:S05]  /*11190*/  FFMA R7, R214, R2, R7 ;  /* 0x00000002d6077223 */ /* 0x000fca0000000007 */
[----:B------:R-:W-:-:S05]  /*111a0*/  F2FP.F16.F32.PACK_AB R7, RZ, R7 ;  /* 0x00000007ff07723e */ /* 0x000fca00000000ff */
[----:B------:R3:W-:Y:S01]  /*111b0*/  @P2 STG.E.U16 desc[UR36][R120.64+0x170], R7 ;  /* 0x0001700778002986 */ /* 0x0007e2000c101524 */
[----:B------:R-:W-:Y:S05]  /*111c0*/  @!P1 BRA `(.L_x_407) ;  /* 0x0000000000049947 */ /* 0x000fea0003800000 */
[----:B------:R4:W5:Y:S02]  /*111d0*/  LDG.E.LTC128B.U16 R224, desc[UR36][R10.64+0x172] ;  /* 0x000172240ae07981 */ /* 0x000964000c1e1520 */
.L_x_407:
[----:B------:R-:W-:Y:S05]  /*111e0*/  BSYNC B1 ;  /* 0x0000000000017941 */ /* 0x000fea0003800000 */
.L_x_406:
[----:B---3-5:R-:W-:Y:S01]  /*111f0*/  HADD2.F32 R7, -RZ, R224.H0_H0 ;  /* 0x200000e0ff077230 */ /* 0x028fe20000004100 */
[----:B------:R-:W-:Y:S01]  /*11200*/  BSSY B1, `(.L_x_408) ;  /* 0x0000011000017945 */ /* 0x000fe20003800000 */
[----:B0-----:R-:W-:Y:S01]  /*11210*/  IMAD.X R9, RZ, RZ, UR7, P0 ;  /* 0x00000007ff097e24 */ /* 0x001fe200080e06ff */
[----:B------:R-:W-:Y:S02]  /*11220*/  ISETP.GT.AND P0, PT, R3, 0x100, PT ;  /* 0x000001000300780c */ /* 0x000fe40003f04270 */
[----:B------:R-:W-:Y:S01]  /*11230*/  FMUL R6, R7, R16 ;  /* 0x0000001007067220 */ /* 0x000fe20000400000 */
[----:B------:R-:W-:Y:S01]  /*11240*/  IMAD R8, R9, R14, RZ ;  /* 0x0000000e09087224 */ /* 0x000fe200078e02ff */
[----:B------:R-:W-:Y:S02]  /*11250*/  ISETP.GT.AND P4, PT, R0, RZ, P0 ;  /* 0x000000ff0000720c */ /* 0x000fe40000784270 */
[----:B------:R-:W-:Y:S01]  /*11260*/  FFMA R215, R215, R2, R6 ;  /* 0x00000002d7d77223 */ /* 0x000fe20000000006 */
[----:B------:R-:W-:-:S02]  /*11270*/  IMAD R15, R17, R15, R8 ;  /* 0x0000000f110f7224 */ /* 0x000fc400078e0208 */
[----:B------:R-:W-:Y:S02]  /*11280*/  IMAD.WIDE.U32 R6, R17, R14, R20 ;  /* 0x0000000e11067225 */ /* 0x000fe400078e0014 */
[----:B------:R-:W-:Y:S02]  /*11290*/  F2FP.F16.F32.PACK_AB R215, RZ, R215 ;  /* 0x000000d7ffd7723e */ /* 0x000fe400000000ff */
[----:B------:R-:W-:Y:S01]  /*112a0*/  IMAD.IADD R7, R7, 0x1, R15 ;  /* 0x0000000107077824 */ /* 0x000fe200078e020f */
[C---:B------:R-:W-:Y:S02]  /*112b0*/  LEA R8, P2, R6.reuse, R12, 0x1 ;  /* 0x0000000c06087211 */ /* 0x040fe400078408ff */
[----:B------:R0:W-:Y:S02]  /*112c0*/  @P1 STG.E.U16 desc[UR36][R122.64+0x172], R215 ;  /* 0x000172d77a001986 */ /* 0x0001e4000c101524 */
[----:B------:R-:W-:Y:S01]  /*112d0*/  LEA.HI.X R9, R6, R13, R7, 0x1, P2 ;  /* 0x0000000d06097211 */ /* 0x000fe200010f0c07 */
[----:B------:R-:W-:Y:S01]  /*112e0*/  IMAD.WIDE.U32 R6, R17, R14, R18 ;  /* 0x0000000e11067225 */ /* 0x000fe200078e0012 */
[----:B------:R-:W-:Y:S07]  /*112f0*/  @!P4 BRA `(.L_x_409) ;  /* 0x000000000004c947 */ /* 0x000fee0003800000 */
[----:B------:R3:W5:Y:S02]  /*11300*/  LDG.E.LTC128B.U16 R224, desc[UR36][R8.64] ;  /* 0x0000002408e07981 */ /* 0x000764000c1e1520 */
.L_x_409:
[----:B------:R-:W-:Y:S05]  /*11310*/  BSYNC B1 ;  /* 0x0000000000017941 */ /* 0x000fea0003800000 */
.L_x_408:
[----:B---3-5:R-:W-:Y:S01]  /*11320*/  HADD2.F32 R9, -RZ, R224.H0_H0 ;  /* 0x200000e0ff097230 */ /* 0x028fe20000004100 */
[----:B------:R-:W-:Y:S01]  /*11330*/  ISETP.GT.AND P2, PT, R0, 0x1, P0 ;  /* 0x000000010000780c */ /* 0x000fe20000744270 */
[----:B------:R-:W-:Y:S01]  /*11340*/  IMAD.U32 R121, RZ, RZ, UR8 ;  /* 0x00000008ff797e24 */ /* 0x000fe2000f8e00ff */
[----:B------:R-:W-:Y:S01]  /*11350*/  IADD3 R7, R15, R7, RZ ;  /* 0x000000070f077210 */ /* 0x000fe20007ffe0ff */
[----:B-12-4-:R-:W-:Y:S02]  /*11360*/  IMAD.U32 R10, RZ, RZ, UR9 ;  /* 0x00000009ff0a7e24 */ /* 0x016fe4000f8e00ff */
[----:B------:R-:W-:Y:S01]  /*11370*/  FMUL R11, R9, R16 ;  /* 0x00000010090b7220 */ /* 0x000fe20000400000 */
[----:B------:R-:W-:Y:S01]  /*11380*/  BSSY B1, `(.L_x_410) ;  /* 0x000000c000017945 */ /* 0x000fe20003800000 */
[----:B------:R-:W-:Y:S01]  /*11390*/  LEA R4, P1, R121, R4, 0x9 ;  /* 0x0000000479047211 */ /* 0x000fe200078248ff */
[----:B------:R-:W-:-:S04]  /*113a0*/  IMAD.WIDE.U32 R8, R22, UR44, R6 ;  /* 0x0000002c16087c25 */ /* 0x000fc8000f8e0006 */
[----:B------:R-:W-:Y:S01]  /*113b0*/  FFMA R11, R24, R2, R11 ;  /* 0x00000002180b7223 */ /* 0x000fe2000000000b */
[----:B------:R-:W-:Y:S02]  /*113c0*/  LEA.HI.X R5, R121, R5, R10, 0x9, P1 ;  /* 0x0000000579057211 */ /* 0x000fe400008f4c0a */
[----:B------:R-:W-:Y:S02]  /*113d0*/  IADD3 R7, R23, R9, RZ ;  /* 0x0000000917077210 */ /* 0x000fe40007ffe0ff */
[----:B------:R-:W-:Y:S02]  /*113e0*/  F2FP.F16.F32.PACK_AB R11, RZ, R11 ;  /* 0x0000000bff0b723e */ /* 0x000fe400000000ff */
[----:B------:R-:W-:-:S03]  /*113f0*/  LEA R6, P3, R8, R12, 0x1 ;  /* 0x0000000c08067211 */ /* 0x000fc600078608ff */
[----:B------:R1:W-:Y:S01]  /*11400*/  @P4 STG.E.U16 desc[UR36][R4.64], R11 ;  /* 0x0000000b04004986 */ /* 0x0003e2000c101524 */
[----:B------:R-:W-:Y:S01]  /*11410*/  LEA.HI.X R7, R8, R13, R7, 0x1, P3 ;  /* 0x0000000d08077211 */ /* 0x000fe200018f0c07 */
[----:B------:R-:W-:Y:S08]  /*11420*/  @!P2 BRA `(.L_x_411) ;  /* 0x000000000004a947 */ /* 0x000ff00003800000 */
[----:B------:R2:W5:Y:S02]  /*11430*/  LDG.E.LTC128B.U16 R224, desc[UR36][R6.64+0x2] ;  /* 0x0000022406e07981 */ /* 0x000564000c1e1520 */
.L_x_411:
[----:B------:R-:W-:Y:S05]  /*11440*/  BSYNC B1 ;  /* 0x0000000000017941 */ /* 0x000fea0003800000 */
.L_x_410:
[----:B-----5:R-:W-:Y:S01]  /*11450*/  HADD2.F32 R9, -RZ, R224.H0_H0 ;  /* 0x200000e0ff097230 */ /* 0x020fe20000004100 */
[----:B------:R-:W-:Y:S01]  /*11460*/  ISETP.GT.AND P1, PT, R3, 0x108, PT ;  /* 0x000001080300780c */ /* 0x000fe20003f24270 */
[----:B-1----:R-:W-:Y:S01]  /*11470*/  IMAD.WIDE.U32 R10, R17, R14, R218 ;  /* 0x0000000e110a7225 */ /* 0x002fe200078e00da */
[----:B------:R-:W-:Y:S03]  /*11480*/  BSSY B1, `(.L_x_412) ;  /* 0x000000e000017945 */ /* 0x000fe60003800000 */
[----:B------:R-:W-:Y:S01]  /*11490*/  FMUL R8, R9, R16 ;  /* 0x0000001009087220 */ /* 0x000fe20000400000 */
[----:B------:R-:W-:Y:S01]  /*114a0*/  ISETP.GT.AND P3, PT, R0, RZ, P1 ;  /* 0x000000ff0000720c */ /* 0x000fe20000f64270 */
[----:B------:R-:W-:Y:S01]  /*114b0*/  IMAD.IADD R15, R15, 0x1, R11 ;  /* 0x000000010f0f7824 */ /* 0x000fe200078e020b */
[----:B------:R-:W-:Y:S01]  /*114c0*/  IADD3 R216, P4, R216, R10, RZ ;  /* 0x0000000ad8d87210 */ /* 0x000fe20007f9e0ff */
[----:B------:R-:W-:Y:S01]  /*114d0*/  FFMA R8, R25, R2, R8 ;  /* 0x0000000219087223 */ /* 0x000fe20000000008 */
[----:B------:R-:W-:-:S03]  /*114e0*/  IADD3 R10, P5, R18, R10, RZ ;  /* 0x0000000a120a7210 */ /* 0x000fc60007fbe0ff */
[----:B------:R-:W-:Y:S01]  /*114f0*/  IMAD.X R20, R15, 0x1, R21, P4 ;  /* 0x000000010f147824 */ /* 0x000fe200020e0615 */
[----:B------:R-:W-:Y:S02]  /*11500*/  F2FP.F16.F32.PACK_AB R3, RZ, R8 ;  /* 0x00000008ff03723e */ /* 0x000fe400000000ff */
[----:B------:R-:W-:-:S03]  /*11510*/  LEA R8, P4, R216, R12, 0x1 ;  /* 0x0000000cd8087211 */ /* 0x000fc600078808ff */
[----:B------:R1:W-:Y:S01]  /*11520*/  @P2 STG.E.U16 desc[UR36][R4.64+0x2], R3 ;  /* 0x0000020304002986 */ /* 0x0003e2000c101524 */
[----:B------:R-:W-:Y:S01]  /*11530*/  LEA.HI.X R9, R216, R13, R20, 0x1, P4 ;  /* 0x0000000dd8097211 */ /* 0x000fe200020f0c14 */
[----:B------:R-:W-:Y:S08]  /*11540*/  @!P3 BRA `(.L_x_413) ;  /* 0x000000000004b947 */ /* 0x000ff00003800000 */
[----:B------:R3:W5:Y:S02]  /*11550*/  LDG.E.LTC128B.U16 R224, desc[UR36][R8.64] ;  /* 0x0000002408e07981 */ /* 0x000764000c1e1520 */
.L_x_413:
[----:B------:R-:W-:Y:S05]  /*11560*/  BSYNC B1 ;  /* 0x0000000000017941 */ /* 0x000fea0003800000 */
.L_x_412:
[----:B-1---5:R-:W-:Y:S01]  /*11570*/  HADD2.F32 R3, -RZ, R224.H0_H0 ;  /* 0x200000e0ff037230 */ /* 0x022fe20000004100 */
[----:B---3--:R-:W-:Y:S01]  /*11580*/  IADD3 R8, P2, R4, R223, RZ ;  /* 0x000000df04087210 */ /* 0x008fe20007f5e0ff */
[----:B------:R-:W-:Y:S01]  /*11590*/  BSSY B1, `(.L_x_414) ;  /* 0x000000e000017945 */ /* 0x000fe20003800000 */
[----:B------:R-:W-:Y:S02]  /*115a0*/  IADD3.X R11, R19, R15, RZ, P5, !PT ;  /* 0x0000000f130b7210 */ /* 0x000fe40002ffe4ff */
[----:B------:R-:W-:Y:S01]  /*115b0*/  FMUL R3, R3, R16 ;  /* 0x0000001003037220 */ /* 0x000fe20000400000 */
[----:B------:R-:W-:Y:S01]  /*115c0*/  IMAD.X R9, R5, 0x1, R222, P2 ;  /* 0x0000000105097824 */ /* 0x000fe200010e06de */
[----:B------:R-:W-:Y:S01]  /*115d0*/  ISETP.GT.AND P5, PT, R0, 0x1, P1 ;  /* 0x000000010000780c */ /* 0x000fe20000fa4270 */
[----:B------:R-:W-:-:S04]  /*115e0*/  IMAD.WIDE.U32 R10, R22, UR44, R10 ;  /* 0x0000002c160a7c25 */ /* 0x000fc8000f8e000a */
[----:B------:R-:W-:Y:S01]  /*115f0*/  FFMA R3, R26, R2, R3 ;  /* 0x000000021a037223 */ /* 0x000fe20000000003 */
[----:B------:R-:W-:Y:S01]  /*11600*/  IMAD.IADD R23, R23, 0x1, R11 ;  /* 0x0000000117177824 */ /* 0x000fe200078e020b */
[----:B------:R-:W-:-:S03]  /*11610*/  LEA R12, P4, R10, R12, 0x1 ;  /* 0x0000000c0a0c7211 */ /* 0x000fc600078808ff */
[----:B------:R-:W-:Y:S02]  /*11620*/  F2FP.F16.F32.PACK_AB R3, RZ, R3 ;  /* 0x00000003ff03723e */ /* 0x000fe400000000ff */
[----:B------:R-:W-:-:S03]  /*11630*/  LEA.HI.X R13, R10, R13, R23, 0x1, P4 ;  /* 0x0000000d0a0d7211 */ /* 0x000fc600020f0c17 */
[----:B------:R1:W-:Y:S01]  /*11640*/  @P3 STG.E.U16 desc[UR36][R8.64], R3 ;  /* 0x0000000308003986 */ /* 0x0003e2000c101524 */
[----:B------:R-:W-:Y:S05]  /*11650*/  @!P5 BRA `(.L_x_415) ;  /* 0x000000000004d947 */ /* 0x000fea0003800000 */
[----:B------:R3:W5:Y:S02]  /*11660*/  LDG.E.LTC128B.U16 R224, desc[UR36][R12.64+0x2] ;  /* 0x000002240ce07981 */ /* 0x000764000c1e1520 */
.L_x_415:
[----:B------:R-:W-:Y:S05]  /*11670*/  BSYNC B1 ;  /* 0x0000000000017941 */ /* 0x000fea0003800000 */
.L_x_414:
[----:B-1---5:R-:W-:Y:S01]  /*11680*/  HADD2.F32 R3, -RZ, R224.H0_H0 ;  /* 0x200000e0ff037230 */ /* 0x022fe20000004100 */
        /* <DEDUP_REMOVED lines=8> */
.L_x_417:
[----:B------:R-:W-:Y:S05]  /*11710*/  BSYNC B1 ;  /* 0x0000000000017941 */ /* 0x000fea0003800000 */
.L_x_416:
        /* <DEDUP_REMOVED lines=9> */
.L_x_419:
[----:B------:R-:W-:Y:S05]  /*117b0*/  BSYNC B1 ;  /* 0x0000000000017941 */ /* 0x000fea0003800000 */
.L_x_418:
[----:B0----5:R-:W-:Y:S01]  /*117c0*/  HADD2.F32 R3, -RZ, R224.H0_H0 ;  /* 0x200000e0ff037230 */ /* 0x021fe20000004100 */
[----:B------:R-:W-:Y:S01]  /*117d0*/  ISETP.GT.AND P2, PT, R0, 0x8, P1 ;  /* 0x000000080000780c */ /* 0x000fe20000f44270 */
[----:B------:R-:W-:Y:S03]  /*117e0*/  BSSY B1, `(.L_x_420) ;  /* 0x0000007000017945 */ /* 0x000fe60003800000 */
[----:B-1----:R-:W-:-:S04]  /*117f0*/  FMUL R10, R3, R16 ;  /* 0x00000010030a7220 */ /* 0x002fc80000400000 */
[----:B------:R-:W-:-:S05]  /*11800*/  FFMA R10, R29, R2, R10 ;  /* 0x000000021d0a7223 */ /* 0x000fca000000000a */
[----:B------:R-:W-:-:S05]  /*11810*/  F2FP.F16.F32.PACK_AB R10, RZ, R10 ;  /* 0x0000000aff0a723e */ /* 0x000fca00000000ff */
[----:B------:R0:W-:Y:S01]  /*11820*/  @P3 STG.E.U16 desc[UR36][R4.64+0x12], R10 ;  /* 0x0000120a04003986 */ /* 0x0001e2000c101524 */
[----:B------:R-:W-:Y:S05]  /*11830*/  @!P2 BRA `(.L_x_421) ;  /* 0x000000000004a947 */ /* 0x000fea0003800000 */
[----:B------:R1:W5:Y:S02]  /*11840*/  LDG.E.LTC128B.U16 R224, desc[UR36][R12.64+0x10] ;  /* 0x000010240ce07981 */ /* 0x000364000c1e1520 */
.L_x_421:
[----:B------:R-:W-:Y:S05]  /*11850*/  BSYNC B1 ;  /* 0x0000000000017941 */ /* 0x000fea0003800000 */
.L_x_420:
        /* <DEDUP_REMOVED lines=9> */
.L_x_423:
[----:B------:R-:W-:Y:S05]  /*118f0*/  BSYNC B1 ;  /* 0x0000000000017941 */ /* 0x000fea0003800000 */
.L_x_422:
        /* <DEDUP_REMOVED lines=9> */
.L_x_425:
[----:B------:R-:W-:Y:S05]  /*11990*/  BSYNC B1 ;  /* 0x0000000000017941 */ /* 0x000fea0003800000 */
.L_x_424:
        /* <DEDUP_REMOVED lines=9> */
.L_x_427:
[----:B------:R-:W-:Y:S05]  /*11a30*/  BSYNC B1 ;  /* 0x0000000000017941 */ /* 0x000fea0003800000 */
.L_x_426:
        /* <DEDUP_REMOVED lines=9> */
.L_x_429:
[----:B------:R-:W-:Y:S05]  /*11ad0*/  BSYNC B1 ;  /* 0x0000000000017941 */ /* 0x000fea0003800000 */
.L_x_428:
        /* <DEDUP_REMOVED lines=9> */
.L_x_431:
[----:B------:R-:W-:Y:S05]  /*11b70*/  BSYNC B1 ;  /* 0x0000000000017941 */ /* 0x000fea0003800000 */
.L_x_430:
        /* <DEDUP_REMOVED lines=9> */
.L_x_433:
[----:B------:R-:W-:Y:S05]  /*11c10*/  BSYNC B1 ;  /* 0x0000000000017941 */ /* 0x000fea0003800000 */
.L_x_432:
        /* <DEDUP_REMOVED lines=9> */
.L_x_435:
[----:B------:R-:W-:Y:S05]  /*11cb0*/  BSYNC B1 ;  /* 0x0000000000017941 */ /* 0x000fea0003800000 */
.L_x_434:
        /* <DEDUP_REMOVED lines=9> */
.L_x_437:
[----:B------:R-:W-:Y:S05]  /*11d50*/  BSYNC B1 ;  /* 0x0000000000017941 */ /* 0x000fea0003800000 */
.L_x_436:
        /* <DEDUP_REMOVED lines=9> */
.L_x_439:
[----:B------:R-:W-:Y:S05]  /*11df0*/  BSYNC B1 ;  /* 0x0000000000017941 */ /* 0x000fea0003800000 */
.L_x_438:
        /* <DEDUP_REMOVED lines=9> */
.L_x_441:
[----:B------:R-:W-:Y:S05]  /*11e90*/  BSYNC B1 ;  /* 0x0000000000017941 */ /* 0x000fea0003800000 */
.L_x_440:
        /* <DEDUP_REMOVED lines=9> */
.L_x_443:
[----:B------:R-:W-:Y:S05]  /*11f30*/  BSYNC B1 ;  /* 0x0000000000017941 */ /* 0x000fea0003800000 */
.L_x_442:
        /* <DEDUP_REMOVED lines=9> */
.L_x_445:
[----:B------:R-:W-:Y:S05]  /*11fd0*/  BSYNC B1 ;  /* 0x0000000000017941 */ /* 0x000fea0003800000 */
.L_x_444:
        /* <DEDUP_REMOVED lines=9> */
.L_x_447:
[----:B------:R-:W-:Y:S05]  /*12070*/  BSYNC B1 ;  /* 0x0000000000017941 */ /* 0x000fea0003800000 */
.L_x_446:
        /* <DEDUP_REMOVED lines=9> */
.L_x_449:
[----:B------:R-:W-:Y:S05]  /*12110*/  BSYNC B1 ;  /* 0x0000000000017941 */ /* 0x000fea0003800000 */
.L_x_448:
        /* <DEDUP_REMOVED lines=9> */
.L_x_451:
[----:B------:R-:W-:Y:S05]  /*121b0*/  BSYNC B1 ;  /* 0x0000000000017941 */ /* 0x000fea0003800000 */
.L_x_450:
        /* <DEDUP_REMOVED lines=9> */
.L_x_453:
[----:B------:R-:W-:Y:S05]  /*12250*/  BSYNC B1 ;  /* 0x0000000000017941 */ /* 0x000fea0003800000 */
.L_x_452:
        /* <DEDUP_REMOVED lines=9> */
.L_x_455:
[----:B------:R-:W-:Y:S05]  /*122f0*/  BSYNC B1 ;  /* 0x0000000000017941 */ /* 0x000fea0003800000 */
.L_x_454:
        /* <DEDUP_REMOVED lines=9> */
.L_x_457:
[----:B------:R-:W-:Y:S05]  /*12390*/  BSYNC B1 ;  /* 0x0000000000017941 */ /* 0x000fea0003800000 */
.L_x_456:
        /* <DEDUP_REMOVED lines=9> */
.L_x_459:
[----:B------:R-:W-:Y:S05]  /*12430*/  BSYNC B1 ;  /* 0x0000000000017941 */ /* 0x000fea0003800000 */
.L_x_458:
        /* <DEDUP_REMOVED lines=9> */
.L_x_461:
[----:B------:R-:W-:Y:S05]  /*124d0*/  BSYNC B1 ;  /* 0x0000000000017941 */ /* 0x000fea0003800000 */
.L_x_460:
        /* <DEDUP_REMOVED lines=9> */
.L_x_463:
[----:B------:R-:W-:Y:S05]  /*12570*/  BSYNC B1 ;  /* 0x0000000000017941 */ /* 0x000fea0003800000 */
.L_x_462:
        /* <DEDUP_REMOVED lines=9> */
.L_x_465:
[----:B------:R-:W-:Y:S05]  /*12610*/  BSYNC B1 ;  /* 0x0000000000017941 */ /* 0x000fea0003800000 */
.L_x_464:
        /* <DEDUP_REMOVED lines=9> */
.L_x_467:
[----:B------:R-:W-:Y:S05]  /*126b0*/  BSYNC B1 ;  /* 0x0000000000017941 */ /* 0x000fea0003800000 */
.L_x_466:
        /* <DEDUP_REMOVED lines=9> */
.L_x_469:
[----:B------:R-:W-:Y:S05]  /*12750*/  BSYNC B1 ;  /* 0x0000000000017941 */ /* 0x000fea0003800000 */
.L_x_468:
        /* <DEDUP_REMOVED lines=9> */
.L_x_471:
[----:B------:R-:W-:Y:S05]  /*127f0*/  BSYNC B1 ;  /* 0x0000000000017941 */ /* 0x000fea0003800000 */
.L_x_470:
        /* <DEDUP_REMOVED lines=9> */
.L_x_473:
[----:B------:R-:W-:Y:S05]  /*12890*/  BSYNC B1 ;  /* 0x0000000000017941 */ /* 0x000fea0003800000 */
.L_x_472:
        /* <DEDUP_REMOVED lines=9> */
.L_x_475:
[----:B------:R-:W-:Y:S05]  /*12930*/  BSYNC B1 ;  /* 0x0000000000017941 */ /* 0x000fea0003800000 */
.L_x_474:
        /* <DEDUP_REMOVED lines=9> */
.L_x_477:
[----:B------:R-:W-:Y:S05]  /*129d0*/  BSYNC B1 ;  /* 0x0000000000017941 */ /* 0x000fea0003800000 */
.L_x_476:
        /* <DEDUP_REMOVED lines=9> */
.L_x_479:
[----:B------:R-:W-:Y:S05]  /*12a70*/  BSYNC B1 ;  /* 0x0000000000017941 */ /* 0x000fea0003800000 */
.L_x_478:
        /* <DEDUP_REMOVED lines=9> */
.L_x_481:
[----:B------:R-:W-:Y:S05]  /*12b10*/  BSYNC B1 ;  /* 0x0000000000017941 */ /* 0x000fea0003800000 */
.L_x_480:
        /* <DEDUP_REMOVED lines=9> */
.L_x_483:
[----:B------:R-:W-:Y:S05]  /*12bb0*/  BSYNC B1 ;  /* 0x0000000000017941 */ /* 0x000fea0003800000 */
.L_x_482:
        /* <DEDUP_REMOVED lines=9> */
.L_x_485:
[----:B------:R-:W-:Y:S05]  /*12c50*/  BSYNC B1 ;  /* 0x0000000000017941 */ /* 0x000fea0003800000 */
.L_x_484:
        /* <DEDUP_REMOVED lines=9> */
.L_x_487:
[----:B------:R-:W-:Y:S05]  /*12cf0*/  BSYNC B1 ;  /* 0x0000000000017941 */ /* 0x000fea0003800000 */
.L_x_486:
        /* <DEDUP_REMOVED lines=9> */
.L_x_489:
[----:B------:R-:W-:Y:S05]  /*12d90*/  BSYNC B1 ;  /* 0x0000000000017941 */ /* 0x000fea0003800000 */
.L_x_488:
        /* <DEDUP_REMOVED lines=9> */
.L_x_491:
[----:B------:R-:W-:Y:S05]  /*12e30*/  BSYNC B1 ;  /* 0x0000000000017941 */ /* 0x000fea0003800000 */
.L_x_490:
        /* <DEDUP_REMOVED lines=9> */
.L_x_493:
[----:B------:R-:W-:Y:S05]  /*12ed0*/  BSYNC B1 ;  /* 0x0000000000017941 */ /* 0x000fea0003800000 */
.L_x_492:
        /* <DEDUP_REMOVED lines=9> */
.L_x_495:
[----:B------:R-:W-:Y:S05]  /*12f70*/  BSYNC B1 ;  /* 0x0000000000017941 */ /* 0x000fea0003800000 */
.L_x_494:
        /* <DEDUP_REMOVED lines=9> */
.L_x_497:
[----:B------:R-:W-:Y:S05]  /*13010*/  BSYNC B1 ;  /* 0x0000000000017941 */ /* 0x000fea0003800000 */
.L_x_496:
        /* <DEDUP_REMOVED lines=9> */
.L_x_499:
[----:B------:R-:W-:Y:S05]  /*130b0*/  BSYNC B1 ;  /* 0x0000000000017941 */ /* 0x000fea0003800000 */
.L_x_498:
        /* <DEDUP_REMOVED lines=9> */
.L_x_501:
[----:B------:R-:W-:Y:S05]  /*13150*/  BSYNC B1 ;  /* 0x0000000000017941 */ /* 0x000fea0003800000 */
.L_x_500:
        /* <DEDUP_REMOVED lines=9> */
.L_x_503:
[----:B------:R-:W-:Y:S05]  /*131f0*/  BSYNC B1 ;  /* 0x0000000000017941 */ /* 0x000fea0003800000 */
.L_x_502:
        /* <DEDUP_REMOVED lines=9> */
.L_x_505:
[----:B------:R-:W-:Y:S05]  /*13290*/  BSYNC B1 ;  /* 0x0000000000017941 */ /* 0x000fea0003800000 */
.L_x_504:
        /* <DEDUP_REMOVED lines=9> */
.L_x_507:
[----:B------:R-:W-:Y:S05]  /*13330*/  BSYNC B1 ;  /* 0x0000000000017941 */ /* 0x000fea0003800000 */
.L_x_506:
        /* <DEDUP_REMOVED lines=9> */
.L_x_509:
[----:B------:R-:W-:Y:S05]  /*133d0*/  BSYNC B1 ;  /* 0x0000000000017941 */ /* 0x000fea0003800000 */
.L_x_508:
        /* <DEDUP_REMOVED lines=9> */
.L_x_511:
[----:B------:R-:W-:Y:S05]  /*13470*/  BSYNC B1 ;  /* 0x0000000000017941 */ /* 0x000fea0003800000 */
.L_x_510:
        /* <DEDUP_REMOVED lines=9> */
.L_x_513:
[----:B------:R-:W-:Y:S05]  /*13510*/  BSYNC B1 ;  /* 0x0000000000017941 */ /* 0x000fea0003800000 */
.L_x_512:
        /* <DEDUP_REMOVED lines=9> */
.L_x_515:
[----:B------:R-:W-:Y:S05]  /*135b0*/  BSYNC B1 ;  /* 0x0000000000017941 */ /* 0x000fea0003800000 */
.L_x_514:
        /* <DEDUP_REMOVED lines=9> */
.L_x_517:
[----:B------:R-:W-:Y:S05]  /*13650*/  BSYNC B1 ;  /* 0x0000000000017941 */ /* 0x000fea0003800000 */
.L_x_516:
        /* <DEDUP_REMOVED lines=9> */
.L_x_519:
[----:B------:R-:W-:Y:S05]  /*136f0*/  BSYNC B1 ;  /* 0x0000000000017941 */ /* 0x000fea0003800000 */
.L_x_518:
        /* <DEDUP_REMOVED lines=9> */
.L_x_521:
[----:B------:R-:W-:Y:S05]  /*13790*/  BSYNC B1 ;  /* 0x0000000000017941 */ /* 0x000fea0003800000 */
.L_x_520:
        /* <DEDUP_REMOVED lines=9> */
.L_x_523:
[----:B------:R-:W-:Y:S05]  /*13830*/  BSYNC B1 ;  /* 0x0000000000017941 */ /* 0x000fea0003800000 */
.L_x_522:
        /* <DEDUP_REMOVED lines=9> */
.L_x_525:
[----:B------:R-:W-:Y:S05]  /*138d0*/  BSYNC B1 ;  /* 0x0000000000017941 */ /* 0x000fea0003800000 */
.L_x_524:
        /* <DEDUP_REMOVED lines=9> */
.L_x_527:
[----:B------:R-:W-:Y:S05]  /*13970*/  BSYNC B1 ;  /* 0x0000000000017941 */ /* 0x000fea0003800000 */
.L_x_526:
        /* <DEDUP_REMOVED lines=9> */
.L_x_529:
[----:B------:R-:W-:Y:S05]  /*13a10*/  BSYNC B1 ;  /* 0x0000000000017941 */ /* 0x000fea0003800000 */
.L_x_528:
        /* <DEDUP_REMOVED lines=9> */
.L_x_531:
[----:B------:R-:W-:Y:S05]  /*13ab0*/  BSYNC B1 ;  /* 0x0000000000017941 */ /* 0x000fea0003800000 */
.L_x_530:
        /* <DEDUP_REMOVED lines=9> */
.L_x_533:
[----:B------:R-:W-:Y:S05]  /*13b50*/  BSYNC B1 ;  /* 0x0000000000017941 */ /* 0x000fea0003800000 */
.L_x_532:
        /* <DEDUP_REMOVED lines=9> */
.L_x_535:
[----:B------:R-:W-:Y:S05]  /*13bf0*/  BSYNC B1 ;  /* 0x0000000000017941 */ /* 0x000fea0003800000 */
.L_x_534:
        /* <DEDUP_REMOVED lines=9> */
.L_x_537:
[----:B------:R-:W-:Y:S05]  /*13c90*/  BSYNC B1 ;  /* 0x0000000000017941 */ /* 0x000fea0003800000 */
.L_x_536:
        /* <DEDUP_REMOVED lines=9> */
.L_x_539:
[----:B------:R-:W-:Y:S05]  /*13d30*/  BSYNC B1 ;  /* 0x0000000000017941 */ /* 0x000fea0003800000 */
.L_x_538:
        /* <DEDUP_REMOVED lines=9> */
.L_x_541:
[----:B------:R-:W-:Y:S05]  /*13dd0*/  BSYNC B1 ;  /* 0x0000000000017941 */ /* 0x000fea0003800000 */
.L_x_540:
        /* <DEDUP_REMOVED lines=9> */
.L_x_543:
[----:B------:R-:W-:Y:S05]  /*13e70*/  BSYNC B1 ;  /* 0x0000000000017941 */ /* 0x000fea0003800000 */
.L_x_542:
        /* <DEDUP_REMOVED lines=9> */
.L_x_545:
[----:B------:R-:W-:Y:S05]  /*13f10*/  BSYNC B1 ;  /* 0x0000000000017941 */ /* 0x000fea0003800000 */
.L_x_544:
        /* <DEDUP_REMOVED lines=9> */
.L_x_547:
[----:B------:R-:W-:Y:S05]  /*13fb0*/  BSYNC B1 ;  /* 0x0000000000017941 */ /* 0x000fea0003800000 */
.L_x_546:
        /* <DEDUP_REMOVED lines=9> */
.L_x_549:
[----:B------:R-:W-:Y:S05]  /*14050*/  BSYNC B1 ;  /* 0x0000000000017941 */ /* 0x000fea0003800000 */
.L_x_548:
        /* <DEDUP_REMOVED lines=9> */
.L_x_551:
[----:B------:R-:W-:Y:S05]  /*140f0*/  BSYNC B1 ;  /* 0x0000000000017941 */ /* 0x000fea0003800000 */
.L_x_550:
        /* <DEDUP_REMOVED lines=9> */
.L_x_553:
[----:B------:R-:W-:Y:S05]  /*14190*/  BSYNC B1 ;  /* 0x0000000000017941 */ /* 0x000fea0003800000 */
.L_x_552:
        /* <DEDUP_REMOVED lines=9> */
.L_x_555:
[----:B------:R-:W-:Y:S05]  /*14230*/  BSYNC B1 ;  /* 0x0000000000017941 */ /* 0x000fea0003800000 */
.L_x_554:
        /* <DEDUP_REMOVED lines=9> */
.L_x_557:
[----:B------:R-:W-:Y:S05]  /*142d0*/  BSYNC B1 ;  /* 0x0000000000017941 */ /* 0x000fea0003800000 */
.L_x_556:
        /* <DEDUP_REMOVED lines=9> */
.L_x_559:
[----:B------:R-:W-:Y:S05]  /*14370*/  BSYNC B1 ;  /* 0x0000000000017941 */ /* 0x000fea0003800000 */
.L_x_558:
        /* <DEDUP_REMOVED lines=9> */
.L_x_561:
[----:B------:R-:W-:Y:S05]  /*14410*/  BSYNC B1 ;  /* 0x0000000000017941 */ /* 0x000fea0003800000 */
.L_x_560:
        /* <DEDUP_REMOVED lines=9> */
.L_x_563:
[----:B------:R-:W-:Y:S05]  /*144b0*/  BSYNC B1 ;  /* 0x0000000000017941 */ /* 0x000fea0003800000 */
.L_x_562:
        /* <DEDUP_REMOVED lines=9> */
.L_x_565:
[----:B------:R-:W-:Y:S05]  /*14550*/  BSYNC B1 ;  /* 0x0000000000017941 */ /* 0x000fea0003800000 */
.L_x_564:
        /* <DEDUP_REMOVED lines=9> */
.L_x_567:
[----:B------:R-:W-:Y:S05]  /*145f0*/  BSYNC B1 ;  /* 0x0000000000017941 */ /* 0x000fea0003800000 */
.L_x_566:
        /* <DEDUP_REMOVED lines=9> */
.L_x_569:
[----:B------:R-:W-:Y:S05]  /*14690*/  BSYNC B1 ;  /* 0x0000000000017941 */ /* 0x000fea0003800000 */
.L_x_568:
        /* <DEDUP_REMOVED lines=9> */
.L_x_571:
[----:B------:R-:W-:Y:S05]  /*14730*/  BSYNC B1 ;  /* 0x0000000000017941 */ /* 0x000fea0003800000 */
.L_x_570:
        /* <DEDUP_REMOVED lines=9> */
.L_x_573:
[----:B------:R-:W-:Y:S05]  /*147d0*/  BSYNC B1 ;  /* 0x0000000000017941 */ /* 0x000fea0003800000 */
.L_x_572:
        /* <DEDUP_REMOVED lines=9> */
.L_x_575:
[----:B------:R-:W-:Y:S05]  /*14870*/  BSYNC B1 ;  /* 0x0000000000017941 */ /* 0x000fea0003800000 */
.L_x_574:
        /* <DEDUP_REMOVED lines=9> */
.L_x_577:
[----:B------:R-:W-:Y:S05]  /*14910*/  BSYNC B1 ;  /* 0x0000000000017941 */ /* 0x000fea0003800000 */
.L_x_576:
        /* <DEDUP_REMOVED lines=9> */
.L_x_579:
[----:B------:R-:W-:Y:S05]  /*149b0*/  BSYNC B1 ;  /* 0x0000000000017941 */ /* 0x000fea0003800000 */
.L_x_578:
        /* <DEDUP_REMOVED lines=9> */
.L_x_581:
[----:B------:R-:W-:Y:S05]  /*14a50*/  BSYNC B1 ;  /* 0x0000000000017941 */ /* 0x000fea0003800000 */
.L_x_580:
        /* <DEDUP_REMOVED lines=9> */
.L_x_583:
[----:B------:R-:W-:Y:S05]  /*14af0*/  BSYNC B1 ;  /* 0x0000000000017941 */ /* 0x000fea0003800000 */
.L_x_582:
        /* <DEDUP_REMOVED lines=9> */
.L_x_585:
[----:B------:R-:W-:Y:S05]  /*14b90*/  BSYNC B1 ;  /* 0x0000000000017941 */ /* 0x000fea0003800000 */
.L_x_584:
        /* <DEDUP_REMOVED lines=9> */
.L_x_587:
[----:B------:R-:W-:Y:S05]  /*14c30*/  BSYNC B1 ;  /* 0x0000000000017941 */ /* 0x000fea0003800000 */
.L_x_586:
        /* <DEDUP_REMOVED lines=9> */
.L_x_589:
[----:B------:R-:W-:Y:S05]  /*14cd0*/  BSYNC B1 ;  /* 0x0000000000017941 */ /* 0x000fea0003800000 */
.L_x_588:
        /* <DEDUP_REMOVED lines=9> */
.L_x_591:
[----:B------:R-:W-:Y:S05]  /*14d70*/  BSYNC B1 ;  /* 0x0000000000017941 */ /* 0x000fea0003800000 */
.L_x_590:
        /* <DEDUP_REMOVED lines=9> */
.L_x_593:
[----:B------:R-:W-:Y:S05]  /*14e10*/  BSYNC B1 ;  /* 0x0000000000017941 */ /* 0x000fea0003800000 */
.L_x_592:
        /* <DEDUP_REMOVED lines=9> */
.L_x_595:
[----:B------:R-:W-:Y:S05]  /*14eb0*/  BSYNC B1 ;  /* 0x0000000000017941 */ /* 0x000fea0003800000 */
.L_x_594:
[----:B0----5:R-:W-:Y:S01]  /*14ec0*/  HADD2.F32 R3, -RZ, R224.H0_H0 ;  /* 0x200000e0ff037230 */ /* 0x021fe20000004100 */
[----:B------:R-:W-:Y:S01]  /*14ed0*/  ISETP.GT.AND P2, PT, R0, 0xb8, P1 ;  /* 0x000000b80000780c */ /* 0x000fe20000f44270 */
[----:B------:R-:W-:Y:S03]  /*14ee0*/  BSSY B1, `(.L_x_596) ;  /* 0x0000007000017945 */ /* 0x000fe60003800000 */
[----:B--2-4-:R-:W-:-:S04]  /*14ef0*/  FMUL R6, R3, R16 ;  /* 0x0000001003067220 */ /* 0x014fc80000400000 */
[----:B------:R-:W-:-:S05]  /*14f00*/  FFMA R6, R117, R2, R6 ;  /* 0x0000000275067223 */ /* 0x000fca0000000006 */
[----:B------:R-:W-:-:S05]  /*14f10*/  F2FP.F16.F32.PACK_AB R6, RZ, R6 ;  /* 0x00000006ff06723e */ /* 0x000fca00000000ff */
[----:B------:R0:W-:Y:S01]  /*14f20*/  @P0 STG.E.U16 desc[UR36][R4.64+0x172], R6 ;  /* 0x0001720604000986 */ /* 0x0001e2000c101524 */
[----:B------:R-:W-:Y:S05]  /*14f30*/  @!P2 BRA `(.L_x_597) ;  /* 0x000000000004a947 */ /* 0x000fea0003800000 */
[----:B------:R2:W5:Y:S02]  /*14f40*/  LDG.E.LTC128B.U16 R224, desc[UR36][R12.64+0x170] ;  /* 0x000170240ce07981 */ /* 0x000564000c1e1520 */
.L_x_597:
[----:B------:R-:W-:Y:S05]  /*14f50*/  BSYNC B1 ;  /* 0x0000000000017941 */ /* 0x000fea0003800000 */
.L_x_596:
[----:B-----5:R-:W-:Y:S01]  /*14f60*/  HADD2.F32 R3, -RZ, R224.H0_H0 ;  /* 0x200000e0ff037230 */ /* 0x020fe20000004100 */
[----:B0-----:R-:W-:Y:S01]  /*14f70*/  @P2 MOV R4, R8 ;  /* 0x0000000800042202 */ /* 0x001fe20000000f00 */
[----:B------:R-:W-:Y:S01]  /*14f80*/  @P2 IMAD.MOV.U32 R5, RZ, RZ, R9 ;  /* 0x000000ffff052224 */ /* 0x000fe200078e0009 */
[----:B------:R-:W-:Y:S01]  /*14f90*/  ISETP.GT.AND P1, PT, R0, 0xb9, P1 ;  /* 0x000000b90000780c */ /* 0x000fe20000f24270 */
[----:B------:R-:W-:Y:S01]  /*14fa0*/  BSSY B1, `(.L_x_598) ;  /* 0x0000007000017945 */ /* 0x000fe20003800000 */
[----:B------:R-:W-:-:S04]  /*14fb0*/  FMUL R3, R3, R16 ;  /* 0x0000001003037220 */ /* 0x000fc80000400000 */
[----:B------:R-:W-:-:S05]  /*14fc0*/  FFMA R3, R118, R2, R3 ;  /* 0x0000000276037223 */ /* 0x000fca0000000003 */
[----:B------:R-:W-:-:S05]  /*14fd0*/  F2FP.F16.F32.PACK_AB R3, RZ, R3 ;  /* 0x00000003ff03723e */ /* 0x000fca00000000ff */
[----:B------:R0:W-:Y:S01]  /*14fe0*/  @P2 STG.E.U16 desc[UR36][R4.64+0x170], R3 ;  /* 0x0001700304002986 */ /* 0x0001e2000c101524 */
[----:B------:R-:W-:Y:S05]  /*14ff0*/  @!P1 BRA `(.L_x_599) ;  /* 0x0000000000049947 */ /* 0x000fea0003800000 */
[----:B------:R4:W5:Y:S02]  /*15000*/  LDG.E.LTC128B.U16 R224, desc[UR36][R12.64+0x172] ;  /* 0x000172240ce07981 */ /* 0x000964000c1e1520 */
.L_x_599:
[----:B------:R-:W-:Y:S05]  /*15010*/  BSYNC B1 ;  /* 0x0000000000017941 */ /* 0x000fea0003800000 */
.L_x_598:
[----:B------:R-:W-:Y:S05]  /*15020*/  @!P1 BRA `(.L_x_600) ;  /* 0x0000005400a89947 */ /* 0x000fea0003800000 */
[----:B0----5:R-:W-:-:S05]  /*15030*/  HADD2.F32 R3, -RZ, R224.H0_H0 ;  /* 0x200000e0ff037230 */ /* 0x021fca0000004100 */
[----:B------:R-:W-:-:S04]  /*15040*/  FMUL R0, R3, R16 ;  /* 0x0000001003007220 */ /* 0x000fc80000400000 */
[----:B------:R-:W-:-:S05]  /*15050*/  FFMA R0, R119, R2, R0 ;  /* 0x0000000277007223 */ /* 0x000fca0000000000 */
[----:B------:R-:W-:-:S05]  /*15060*/  F2FP.F16.F32.PACK_AB R0, RZ, R0 ;  /* 0x00000000ff00723e */ /* 0x000fca00000000ff */
[----:B------:R0:W-:Y:S01]  /*15070*/  STG.E.U16 desc[UR36][R8.64+0x172], R0 ;  /* 0x0001720008007986 */ /* 0x0001e2000c101524 */
[----:B------:R-:W-:Y:S05]  /*15080*/  BRA `(.L_x_600) ;  /* 0x0000005400907947 */ /* 0x000fea0003800000 */
.L_x_29:
[----:B------:R-:W2:Y:S01]  /*15090*/  LDL.LU R8, [R1+0xc] ;  /* 0x00000c0001087983 */ /* 0x000ea20000300800 */
[----:B------:R-:W-:-:S03]  /*150a0*/  ULDC.64 UR4, c[0x0][0x5c0] ;  /* 0x0001700000047ab9 */ /* 0x000fc60000000a00 */
[----:B------:R-:W3:Y:S04]  /*150b0*/  LDL.LU R15, [R1+0x64] ;  /* 0x00006400010f7983 */ /* 0x000ee80000300800 */
[----:B------:R-:W4:Y:S04]  /*150c0*/  LDL.LU R14, [R1+0x68] ;  /* 0x00006800010e7983 */ /* 0x000f280000300800 */
        /* <DEDUP_REMOVED lines=17> */
[----:B------:R0:W-:Y:S04]  /*151e0*/  STL [R1+0x21c], R83 ;  /* 0x00021c5301007387 */ /* 0x0001e80000100800 */
[----:B0-----:R-:W3:Y:S04]  /*151f0*/  LDL.LU R83, [R1+0xb4] ;  /* 0x0000b40001537983 */ /* 0x001ee80000300800 */
[----:B------:R0:W-:Y:S04]  /*15200*/  STL [R1+0x218], R84 ;  /* 0x0002185401007387 */ /* 0x0001e80000100800 */
[----:B0-----:R-:W4:Y:S04]  /*15210*/  LDL.LU R84, [R1+0xbc] ;  /* 0x0000bc0001547983 */ /* 0x001f280000300800 */
        /* <DEDUP_REMOVED lines=13> */
[----:B------:R-:W-:Y:S04]  /*152f0*/  STL [R1+0x214], R85 ;  /* 0x0002145501007387 */ /* 0x000fe80000100800 */
[----:B------:R0:W-:Y:S04]  /*15300*/  STL [R1+0x210], R86 ;  /* 0x0002105601007387 */ /* 0x0001e80000100800 */
[----:B0-----:R-:W4:Y:S04]  /*15310*/  LDL.LU R86, [R1+0xb8] ;  /* 0x0000b80001567983 */ /* 0x001f280000300800 */
        /* <DEDUP_REMOVED lines=54> */
[----:B------:R0:W-:Y:S01]  /*15680*/  STL [R1+0x1a0], R114 ;  /* 0x0001a07201007387 */ /* 0x0001e20000100800 */
[----:B------:R-:W-:-:S03]  /*15690*/  LEA R4, P0, R6, UR4, 0x1 ;  /* 0x0000000406047c11 */ /* 0x000fc6000f8008ff */
[----:B0-----:R-:W4:Y:S04]  /*156a0*/  LDL.LU R114, [R1+0x12c] ;  /* 0x00012c0001727983 */ /* 0x001f280000300800 */
[----:B------:R0:W-:Y:S04]  /*156b0*/  STL [R1+0x19c], R115 ;  /* 0x00019c7301007387 */ /* 0x0001e80000100800 */
[----:B0-----:R-:W4:Y:S04]  /*156c0*/  LDL.LU R115, [R1+0x130] ;  /* 0x0001300001737983 */ /* 0x001f280000300800 */
[----:B------:R0:W-:Y:S01]  /*156d0*/  STL [R1+0x198], R116 ;  /* 0x0001987401007387 */ /* 0x0001e20000100800 */
[----:B------:R-:W-:-:S03]  /*156e0*/  LEA.HI.X R5, R6, UR5, R10, 0x1, P0 ;  /* 0x0000000506057c11 */ /* 0x000fc600080f0c0a */
        /* <DEDUP_REMOVED lines=9> */
[----:B------:R-:W2:Y:S04]  /*15780*/  LDL.LU R6, [R1] ;  /* 0x0000000001067983 */ /* 0x000ea80000300800 */
[----:B------:R-:W3:Y:S04]  /*15790*/  LDL.LU R7, [R1+0x8] ;  /* 0x0000080001077983 */ /* 0x000ee80000300800 */
[----:B------:R-:W4:Y:S01]  /*157a0*/  LDL.LU R10, [R1+0x7c] ;  /* 0x00007c00010a7983 */ /* 0x000f220000300800 */
[----:B--2---:R-:W-:-:S05]  /*157b0*/  FMUL R6, R6, R2 ;  /* 0x0000000206067220 */ /* 0x004fca0000400000 */
[----:B------:R-:W-:-:S05]  /*157c0*/  F2FP.F16.F32.PACK_AB R6, RZ, R6 ;  /* 0x00000006ff06723e */ /* 0x000fca00000000ff */
[----:B------:R0:W-:Y:S04]  /*157d0*/  @P2 STG.E.U16 desc[UR36][R4.64], R6 ;  /* 0x0000000604002986 */ /* 0x0001e8000c101524 */
[----:B0-----:R-:W2:Y:S01]  /*157e0*/  LDL.LU R6, [R1+0x4] ;  /* 0x0000040001067983 */ /* 0x001ea20000300800 */
[----:B------:R-:W-:Y:S01]  /*157f0*/  ISETP.GT.AND P0, PT, R0, 0x1, P1 ;  /* 0x000000010000780c */ /* 0x000fe20000f04270 */
[-C--:B---3--:R-:W-:Y:S01]  /*15800*/  FMUL R7, R7, R2.reuse ;  /* 0x0000000207077220 */ /* 0x088fe20000400000 */
[----:B------:R-:W-:Y:S01]  /*15810*/  USHF.L.U32 UR5, UR8, 0x4, URZ ;  /* 0x0000000408057899 */ /* 0x000fe2000800063f */
[----:B------:R-:W-:Y:S01]  /*15820*/  FMUL R8, R8, R2 ;  /* 0x0000000208087220 */ /* 0x000fe20000400000 */
[----:B------:R-:W-:Y:S02]  /*15830*/  USHF.L.U64.HI UR4, UR8, 0x4, UR9 ;  /* 0x0000000408047899 */ /* 0x000fe40008010209 */
[----:B------:R-:W-:-:S02]  /*15840*/  F2FP.F16.F32.PACK_AB R7, RZ, R7 ;  /* 0x00000007ff07723e */ /* 0x000fc400000000ff */
[----:B------:R-:W-:Y:S02]  /*15850*/  F2FP.F16.F32.PACK_AB R8, RZ, R8 ;  /* 0x00000008ff08723e */ /* 0x000fe400000000ff */
[----:B------:R-:W-:Y:S01]  /*15860*/  PRMT R9, R7, 0x7610, R9 ;  /* 0x0000761007097816 */ /* 0x000fe20000000009 */
[----:B--2---:R-:W-:-:S05]  /*15870*/  FMUL R6, R6, R2 ;  /* 0x0000000206067220 */ /* 0x004fca0000400000 */
[----:B------:R-:W-:-:S05]  /*15880*/  F2FP.F16.F32.PACK_AB R6, RZ, R6 ;  /* 0x00000006ff06723e */ /* 0x000fca00000000ff */
[----:B------:R0:W-:Y:S01]  /*15890*/  @P0 STG.E.U16 desc[UR36][R4.64+0x2], R6 ;  /* 0x0000020604000986 */ /* 0x0001e2000c101524 */
[----:B------:R-:W-:-:S04]  /*158a0*/  ISETP.GT.AND P0, PT, R3, 0x8, PT ;  /* 0x000000080300780c */ /* 0x000fc80003f04270 */
[----:B------:R-:W-:Y:S02]  /*158b0*/  ISETP.GT.AND P2, PT, R0, RZ, P0 ;  /* 0x000000ff0000720c */ /* 0x000fe40000744270 */
[----:B0-----:R-:W-:-:S04]  /*158c0*/  IADD3 R6, P3, R4, UR5, RZ ;  /* 0x0000000504067c10 */ /* 0x001fc8000ff7e0ff */
[----:B------:R-:W-:-:S07]  /*158d0*/  IADD3.X R7, R5, UR4, RZ, P3, !PT ;  /* 0x0000000405077c10 */ /* 0x000fce0009ffe4ff */
[----:B------:R0:W-:Y:S01]  /*158e0*/  @P2 STG.E.U16 desc[UR36][R6.64], R9 ;  /* 0x0000000906002986 */ /* 0x0001e2000c101524 */
[----:B------:R-:W-:-:S03]  /*158f0*/  ISETP.GT.AND P2, PT, R0, 0x1, P0 ;  /* 0x000000010000780c */ /* 0x000fc60000744270 */
[----:B0-----:R-:W2:Y:S10]  /*15900*/  LDL.LU R9, [R1+0x5c] ;  /* 0x00005c0001097983 */ /* 0x001eb40000300800 */
[----:B------:R0:W-:Y:S04]  /*15910*/  @P2 STG.E.U16 desc[UR36][R6.64+0x2], R8 ;  /* 0x0000020806002986 */ /* 0x0001e8000c101524 */
[----:B0-----:R-:W3:Y:S01]  /*15920*/  LDL.LU R8, [R1+0x10] ;  /* 0x0000100001087983 */ /* 0x001ee20000300800 */
[----:B------:R-:W-:Y:S01]  /*15930*/  ISETP.GT.AND P2, PT, R0, 0x8, P1 ;  /* 0x000000080000780c */ /* 0x000fe20000f44270 */
[----:B---3--:R-:W-:-:S05]  /*15940*/  FMUL R8, R8, R2 ;  /* 0x0000000208087220 */ /* 0x008fca0000400000 */
[----:B------:R-:W-:-:S07]  /*15950*/  F2FP.F16.F32.PACK_AB R8, RZ, R8 ;  /* 0x00000008ff08723e */ /* 0x000fce00000000ff */
        /* <DEDUP_REMOVED lines=88> */
[-C--:B--2---:R-:W-:Y:S01]  /*15ee0*/  FMUL R9, R9, R2.reuse ;  /* 0x0000000209097220 */ /* 0x084fe20000400000 */
[----:B------:R-:W-:-:S04]  /*15ef0*/  FMUL R237, R83, R2 ;  /* 0x0000000253ed7220 */ /* 0x000fc80000400000 */
[----:B------:R-:W-:Y:S01]  /*15f00*/  F2FP.F16.F32.PACK_AB R9, RZ, R9 ;  /* 0x00000009ff09723e */ /* 0x000fe200000000ff */
[----:B----4-:R-:W-:-:S03]  /*15f10*/  FMUL R236, R84, R2 ;  /* 0x0000000254ec7220 */ /* 0x010fc60000400000 */
[----:B------:R-:W-:Y:S01]  /*15f20*/  PRMT R85, R9, 0x7610, R85 ;  /* 0x0000761009557816 */ /* 0x000fe20000000055 */
[----:B---3--:R-:W-:-:S05]  /*15f30*/  FMUL R8, R8, R2 ;  /* 0x0000000208087220 */ /* 0x008fca0000400000 */
[----:B------:R-:W-:-:S05]  /*15f40*/  F2FP.F16.F32.PACK_AB R8, RZ, R8 ;  /* 0x00000008ff08723e */ /* 0x000fca00000000ff */
[----:B------:R0:W-:Y:S04]  /*15f50*/  @P2 STG.E.U16 desc[UR36][R6.64+0x50], R8 ;  /* 0x0000500806002986 */ /* 0x0001e8000c101524 */
[----:B0-----:R-:W2:Y:S01]  /*15f60*/  LDL.LU R8, [R1+0x60] ;  /* 0x0000600001087983 */ /* 0x001ea20000300800 */
[----:B------:R-:W-:Y:S01]  /*15f70*/  ISETP.GT.AND P5, PT, R0, 0x30, P1 ;  /* 0x000000300000780c */ /* 0x000fe20000fa4270 */
[-C--:B------:R-:W-:Y:S01]  /*15f80*/  FMUL R15, R15, R2.reuse ;  /* 0x000000020f0f7220 */ /* 0x080fe20000400000 */
[-C--:B------:R-:W-:Y:S01]  /*15f90*/  FMUL R14, R14, R2.reuse ;  /* 0x000000020e0e7220 */ /* 0x080fe20000400000 */
[----:B------:R-:W3:Y:S01]  /*15fa0*/  LDL.LU R83, [R1+0x21c] ;  /* 0x00021c0001537983 */ /* 0x000ee20000300800 */
[-C--:B------:R-:W-:Y:S01]  /*15fb0*/  FMUL R13, R13, R2.reuse ;  /* 0x000000020d0d7220 */ /* 0x080fe20000400000 */
[-C--:B------:R-:W-:Y:S01]  /*15fc0*/  FMUL R12, R12, R2.reuse ;  /* 0x000000020c0c7220 */ /* 0x080fe20000400000 */
[-C--:B------:R-:W-:Y:S01]  /*15fd0*/  FMUL R11, R11, R2.reuse ;  /* 0x000000020b0b7220 */ /* 0x080fe20000400000 */
[----:B------:R-:W4:Y:S01]  /*15fe0*/  LDL.LU R84, [R1+0x218] ;  /* 0x0002180001547983 */ /* 0x000f220000300800 */
[-C--:B------:R-:W-:Y:S01]  /*15ff0*/  FMUL R223, R223, R2.reuse ;  /* 0x00000002dfdf7220 */ /* 0x080fe20000400000 */
[-C--:B------:R-:W-:Y:S01]  /*16000*/  FMUL R10, R10, R2.reuse ;  /* 0x000000020a0a7220 */ /* 0x080fe20000400000 */
[-C--:B------:R-:W-:Y:S01]  /*16010*/  FMUL R222, R222, R2.reuse ;  /* 0x00000002dede7220 */ /* 0x080fe20000400000 */
[----:B------:R-:W3:Y:S01]  /*16020*/  LDL.LU R9, [R1+0x17c] ;  /* 0x00017c0001097983 */ /* 0x000ee20000300800 */
[C---:B------:R-:W-:Y:S01]  /*16030*/  ISETP.GT.AND P2, PT, R0.reuse, 0x29, P0 ;  /* 0x000000290000780c */ /* 0x040fe20000744270 */
[-C--:B------:R-:W-:Y:S01]  /*16040*/  FMUL R225, R225, R2.reuse ;  /* 0x00000002e1e17220 */ /* 0x080fe20000400000 */
[C---:B------:R-:W-:Y:S01]  /*16050*/  ISETP.GT.AND P3, PT, R0.reuse, 0x31, P1 ;  /* 0x000000310000780c */ /* 0x040fe20000f64270 */
[-C--:B------:R-:W-:Y:S01]  /*16060*/  FMUL R227, R227, R2.reuse ;  /* 0x00000002e3e37220 */ /* 0x080fe20000400000 */
[----:B------:R-:W-:Y:S01]  /*16070*/  ISETP.GT.AND P4, PT, R0, 0x30, P0 ;  /* 0x000000300000780c */ /* 0x000fe20000784270 */
[-C--:B------:R-:W-:Y:S01]  /*16080*/  FMUL R224, R224, R2.reuse ;  /* 0x00000002e0e07220 */ /* 0x080fe20000400000 */
[----:B------:R-:W-:Y:S01]  /*16090*/  F2FP.F16.F32.PACK_AB R15, RZ, R15 ;  /* 0x0000000fff0f723e */ /* 0x000fe200000000ff */
[-C--:B------:R-:W-:Y:S01]  /*160a0*/  FMUL R226, R226, R2.reuse ;  /* 0x00000002e2e27220 */ /* 0x080fe20000400000 */
[-C--:B------:R-:W-:Y:S01]  /*160b0*/  FMUL R229, R229, R2.reuse ;  /* 0x00000002e5e57220 */ /* 0x080fe20000400000 */
[-C--:B------:R-:W-:Y:S01]  /*160c0*/  FMUL R231, R231, R2.reuse ;  /* 0x00000002e7e77220 */ /* 0x080fe20000400000 */
[-C--:B------:R-:W-:Y:S01]  /*160d0*/  FMUL R228, R228, R2.reuse ;  /* 0x00000002e4e47220 */ /* 0x080fe20000400000 */
[-C--:B------:R-:W-:Y:S01]  /*160e0*/  FMUL R230, R230, R2.reuse ;  /* 0x00000002e6e67220 */ /* 0x080fe20000400000 */
[-C--:B------:R-:W-:Y:S01]  /*160f0*/  FMUL R233, R233, R2.reuse ;  /* 0x00000002e9e97220 */ /* 0x080fe20000400000 */
[----:B------:R-:W-:Y:S01]  /*16100*/  @P2 STG.E.U16 desc[UR36][R6.64+0x52], R85 ;  /* 0x0000525506002986 */ /* 0x000fe2000c101524 */
[----:B------:R-:W-:Y:S01]  /*16110*/  ISETP.GT.AND P2, PT, R0, 0x38, P1 ;  /* 0x000000380000780c */ /* 0x000fe20000f44270 */
[----:B------:R-:W-:Y:S01]  /*16120*/  FMUL R235, R235, R2 ;  /* 0x00000002ebeb7220 */ /* 0x000fe20000400000 */
[----:B------:R-:W-:Y:S01]  /*16130*/  F2FP.F16.F32.PACK_AB R14, RZ, R14 ;  /* 0x0000000eff0e723e */ /* 0x000fe200000000ff */
[-C--:B------:R-:W-:Y:S01]  /*16140*/  FMUL R232, R232, R2.reuse ;  /* 0x00000002e8e87220 */ /* 0x080fe20000400000 */
[----:B------:R-:W-:Y:S01]  /*16150*/  F2FP.F16.F32.PACK_AB R13, RZ, R13 ;  /* 0x0000000dff0d723e */ /* 0x000fe200000000ff */
[----:B------:R-:W-:Y:S01]  /*16160*/  FMUL R234, R234, R2 ;  /* 0x00000002eaea7220 */ /* 0x000fe20000400000 */
[----:B------:R-:W-:-:S02]  /*16170*/  F2FP.F16.F32.PACK_AB R12, RZ, R12 ;  /* 0x0000000cff0c723e */ /* 0x000fc400000000ff */
[----:B------:R-:W-:Y:S02]  /*16180*/  F2FP.F16.F32.PACK_AB R11, RZ, R11 ;  /* 0x0000000bff0b723e */ /* 0x000fe400000000ff */
[----:B------:R-:W-:Y:S01]  /*16190*/  F2FP.F16.F32.PACK_AB R223, RZ, R223 ;  /* 0x000000dfffdf723e */ /* 0x000fe200000000ff */
[----:B------:R-:W-:Y:S01]  /*161a0*/  FMUL R86, R86, R2 ;  /* 0x0000000256567220 */ /* 0x000fe20000400000 */
[----:B------:R-:W-:Y:S01]  /*161b0*/  F2FP.F16.F32.PACK_AB R10, RZ, R10 ;  /* 0x0000000aff0a723e */ /* 0x000fe200000000ff */
[----:B------:R-:W-:Y:S01]  /*161c0*/  FMUL R87, R87, R2 ;  /* 0x0000000257577220 */ /* 0x000fe20000400000 */
[----:B------:R-:W-:Y:S01]  /*161d0*/  F2FP.F16.F32.PACK_AB R222, RZ, R222 ;  /* 0x000000deffde723e */ /* 0x000fe200000000ff */
[-C--:B------:R-:W-:Y:S01]  /*161e0*/  FMUL R88, R88, R2.reuse ;  /* 0x0000000258587220 */ /* 0x080fe20000400000 */
[----:B------:R-:W-:Y:S01]  /*161f0*/  F2FP.F16.F32.PACK_AB R225, RZ, R225 ;  /* 0x000000e1ffe1723e */ /* 0x000fe200000000ff */
[-C--:B------:R-:W-:Y:S01]  /*16200*/  FMUL R89, R89, R2.reuse ;  /* 0x0000000259597220 */ /* 0x080fe20000400000 */
        /* <DEDUP_REMOVED lines=23> */
[----:B------:R-:W-:Y:S01]  /*16380*/  FMUL R101, R101, R2 ;  /* 0x0000000265657220 */ /* 0x000fe20000400000 */
[----:B------:R-:W-:Y:S01]  /*16390*/  F2FP.F16.F32.PACK_AB R236, RZ, R236 ;  /* 0x000000ecffec723e */ /* 0x000fe200000000ff */
[-C--:B------:R-:W-:Y:S01]  /*163a0*/  FMUL R102, R102, R2.reuse ;  /* 0x0000000266667220 */ /* 0x080fe20000400000 */
        /* <DEDUP_REMOVED lines=23> */
[-C--:B--2---:R-:W-:Y:S01]  /*16520*/  FMUL R8, R8, R2.reuse ;  /* 0x0000000208087220 */ /* 0x084fe20000400000 */
[-C--:B------:R-:W-:Y:S01]  /*16530*/  FMUL R22, R22, R2.reuse ;  /* 0x0000000216167220 */ /* 0x080fe20000400000 */
[-C--:B------:R-:W-:Y:S01]  /*16540*/  FMUL R23, R23, R2.reuse ;  /* 0x0000000217177220 */ /* 0x080fe20000400000 */
[-C--:B------:R-:W-:Y:S01]  /*16550*/  FMUL R216, R216, R2.reuse ;  /* 0x00000002d8d87220 */ /* 0x080fe20000400000 */
[----:B------:R-:W-:Y:S01]  /*16560*/  FMUL R217, R217, R2 ;  /* 0x00000002d9d97220 */ /* 0x000fe20000400000 */
[----:B------:R-:W-:Y:S01]  /*16570*/  F2FP.F16.F32.PACK_AB R8, RZ, R8 ;  /* 0x00000008ff08723e */ /* 0x000fe200000000ff */
[-C--:B------:R-:W-:Y:S01]  /*16580*/  FMUL R218, R218, R2.reuse ;  /* 0x00000002dada7220 */ /* 0x080fe20000400000 */
[-C--:B------:R-:W-:Y:S01]  /*16590*/  FMUL R219, R219, R2.reuse ;  /* 0x00000002dbdb7220 */ /* 0x080fe20000400000 */
[-C--:B------:R-:W-:Y:S01]  /*165a0*/  FMUL R220, R220, R2.reuse ;  /* 0x00000002dcdc7220 */ /* 0x080fe20000400000 */
[----:B------:R-:W-:Y:S01]  /*165b0*/  FMUL R221, R221, R2 ;  /* 0x00000002dddd7220 */ /* 0x000fe20000400000 */
[----:B------:R0:W-:Y:S01]  /*165c0*/  @P5 STG.E.U16 desc[UR36][R4.64+0x60], R8 ;  /* 0x0000600804005986 */ /* 0x0001e2000c101524 */
[----:B------:R-:W-:-:S03]  /*165d0*/  ISETP.GT.AND P5, PT, R0, 0x31, P0 ;  /* 0x000000310000780c */ /* 0x000fc600007a4270 */
[----:B------:R-:W-:Y:S01]  /*165e0*/  @P3 STG.E.U16 desc[UR36][R4.64+0x62], R15 ;  /* 0x0000620f04003986 */ /* 0x000fe2000c101524 */
[----:B------:R-:W-:-:S03]  /*165f0*/  ISETP.GT.AND P3, PT, R0, 0x39, P1 ;  /* 0x000000390000780c */ /* 0x000fc60000f64270 */
[----:B------:R-:W-:Y:S01]  /*16600*/  @P4 STG.E.U16 desc[UR36][R6.64+0x60], R14 ;  /* 0x0000600e06004986 */ /* 0x000fe2000c101524 */
[----:B------:R-:W-:Y:S01]  /*16610*/  ISETP.GT.AND P4, PT, R0, 0x38, P0 ;  /* 0x000000380000780c */ /* 0x000fe20000784270 */
[-C--:B---3--:R-:W-:Y:S01]  /*16620*/  FMUL R9, R9, R2.reuse ;  /* 0x0000000209097220 */ /* 0x088fe20000400000 */
[----:B------:R-:W-:Y:S01]  /*16630*/  USHF.L.U64.HI UR11, UR8, 0x8, UR9 ;  /* 0x00000008080b7899 */ /* 0x000fe20008010209 */
[-C--:B------:R-:W-:Y:S01]  /*16640*/  FMUL R120, R120, R2.reuse ;  /* 0x0000000278787220 */ /* 0x080fe20000400000 */
[----:B------:R-:W-:Y:S01]  /*16650*/  FMUL R121, R121, R2 ;  /* 0x0000000279797220 */ /* 0x000fe20000400000 */
[----:B------:R-:W-:Y:S01]  /*16660*/  @P5 STG.E.U16 desc[UR36][R6.64+0x62], R13 ;  /* 0x0000620d06005986 */ /* 0x000fe2000c101524 */
[----:B------:R-:W-:-:S03]  /*16670*/  ISETP.GT.AND P5, PT, R0, 0x39, P0 ;  /* 0x000000390000780c */ /* 0x000fc600007a4270 */
[----:B------:R-:W-:Y:S01]  /*16680*/  @P2 STG.E.U16 desc[UR36][R4.64+0x70], R12 ;  /* 0x0000700c04002986 */ /* 0x000fe2000c101524 */
[----:B------:R-:W-:-:S03]  /*16690*/  ISETP.GT.AND P2, PT, R0, 0x40, P1 ;  /* 0x000000400000780c */ /* 0x000fc60000f44270 */
[----:B------:R-:W-:Y:S01]  /*166a0*/  @P3 STG.E.U16 desc[UR36][R4.64+0x72], R11 ;  /* 0x0000720b04003986 */ /* 0x000fe2000c101524 */
[----:B------:R-:W-:-:S03]  /*166b0*/  ISETP.GT.AND P3, PT, R0, 0x41, P1 ;  /* 0x000000410000780c */ /* 0x000fc60000f64270 */
[----:B------:R-:W-:Y:S01]  /*166c0*/  @P4 STG.E.U16 desc[UR36][R6.64+0x70], R223 ;  /* 0x000070df06004986 */ /* 0x000fe2000c101524 */
[----:B------:R-:W-:-:S03]  /*166d0*/  ISETP.GT.AND P4, PT, R0, 0x40, P0 ;  /* 0x000000400000780c */ /* 0x000fc60000784270 */
[----:B------:R1:W-:Y:S01]  /*166e0*/  @P5 STG.E.U16 desc[UR36][R6.64+0x72], R10 ;  /* 0x0000720a06005986 */ /* 0x0003e2000c101524 */
[----:B------:R-:W-:-:S03]  /*166f0*/  ISETP.GT.AND P5, PT, R0, 0x41, P0 ;  /* 0x000000410000780c */ /* 0x000fc600007a4270 */
        /* <DEDUP_REMOVED lines=23> */
[C---:B------:R-:W-:Y:S02]  /*16870*/  ISETP.GT.AND P5, PT, R0.reuse, 0x59, P0 ;  /* 0x000000590000780c */ /* 0x040fe400007a4270 */
[----:B0-----:R-:W-:Y:S01]  /*16880*/  F2FP.F16.F32.PACK_AB R8, RZ, R86 ;  /* 0x00000056ff08723e */ /* 0x001fe200000000ff */
[----:B------:R-:W-:Y:S01]  /*16890*/  @P2 STG.E.U16 desc[UR36][R4.64+0xb0], R234 ;  /* 0x0000b0ea04002986 */ /* 0x000fe2000c101524 */
[----:B------:R-:W-:Y:S02]  /*168a0*/  ISETP.GT.AND P2, PT, R0, 0x60, P1 ;  /* 0x000000600000780c */ /* 0x000fe40000f44270 */
[----:B-1----:R-:W-:Y:S01]  /*168b0*/  PRMT R10, R8, 0x7610, R10 ;  /* 0x00007610080a7816 */ /* 0x002fe2000000000a */
[----:B------:R-:W-:Y:S01]  /*168c0*/  FMUL R122, R122, R2 ;  /* 0x000000027a7a7220 */ /* 0x000fe20000400000 */
[----:B------:R-:W-:Y:S01]  /*168d0*/  F2FP.F16.F32.PACK_AB R8, RZ, R87 ;  /* 0x00000057ff08723e */ /* 0x000fe200000000ff */
[----:B------:R-:W-:Y:S01]  /*168e0*/  @P3 STG.E.U16 desc[UR36][R4.64+0xb2], R237 ;  /* 0x0000b2ed04003986 */ /* 0x000fe2000c101524 */
[----:B------:R-:W-:-:S03]  /*168f0*/  ISETP.GT.AND P3, PT, R0, 0x61, P1 ;  /* 0x000000610000780c */ /* 0x000fc60000f64270 */
[----:B------:R0:W-:Y:S01]  /*16900*/  @P4 STG.E.U16 desc[UR36][R6.64+0xb0], R10 ;  /* 0x0000b00a06004986 */ /* 0x0001e2000c101524 */
[----:B------:R-:W-:-:S03]  /*16910*/  ISETP.GT.AND P4, PT, R0, 0x60, P0 ;  /* 0x000000600000780c */ /* 0x000fc60000784270 */
[----:B------:R-:W-:Y:S01]  /*16920*/  @P5 STG.E.U16 desc[UR36][R6.64+0xb2], R236 ;  /* 0x0000b2ec06005986 */ /* 0x000fe2000c101524 */
[----:B------:R-:W-:Y:S01]  /*16930*/  ISETP.GT.AND P5, PT, R0, 0x61, P0 ;  /* 0x000000610000780c */ /* 0x000fe200007a4270 */
[-C--:B------:R-:W-:Y:S01]  /*16940*/  FMUL R123, R123, R2.reuse ;  /* 0x000000027b7b7220 */ /* 0x080fe20000400000 */
[-C--:B------:R-:W-:Y:S01]  /*16950*/  FMUL R124, R124, R2.reuse ;  /* 0x000000027c7c7220 */ /* 0x080fe20000400000 */
[-C--:B------:R-:W-:Y:S01]  /*16960*/  FMUL R125, R125, R2.reuse ;  /* 0x000000027d7d7220 */ /* 0x080fe20000400000 */
[-C--:B------:R-:W-:Y:S01]  /*16970*/  FMUL R126, R126, R2.reuse ;  /* 0x000000027e7e7220 */ /* 0x080fe20000400000 */
[-C--:B------:R-:W-:Y:S01]  /*16980*/  FMUL R127, R127, R2.reuse ;  /* 0x000000027f7f7220 */ /* 0x080fe20000400000 */
[-C--:B------:R-:W-:Y:S01]  /*16990*/  FMUL R129, R129, R2.reuse ;  /* 0x0000000281817220 */ /* 0x080fe20000400000 */
[----:B0-----:R-:W-:Y:S01]  /*169a0*/  PRMT R10, R8, 0x7610, R10 ;  /* 0x00007610080a7816 */ /* 0x001fe2000000000a */
[----:B------:R-:W-:Y:S01]  /*169b0*/  FMUL R128, R128, R2 ;  /* 0x0000000280807220 */ /* 0x000fe20000400000 */
[----:B------:R-:W-:Y:S01]  /*169c0*/  F2FP.F16.F32.PACK_AB R8, RZ, R88 ;  /* 0x00000058ff08723e */ /* 0x000fe200000000ff */
[-C--:B------:R-:W-:Y:S01]  /*169d0*/  FMUL R130, R130, R2.reuse ;  /* 0x0000000282827220 */ /* 0x080fe20000400000 */
[----:B------:R-:W-:Y:S01]  /*169e0*/  FMUL R131, R131, R2 ;  /* 0x0000000283837220 */ /* 0x000fe20000400000 */
[----:B------:R0:W-:Y:S01]  /*169f0*/  @P2 STG.E.U16 desc[UR36][R4.64+0xc0], R10 ;  /* 0x0000c00a04002986 */ /* 0x0001e2000c101524 */
[----:B------:R-:W-:-:S02]  /*16a00*/  ISETP.GT.AND P2, PT, R0, 0x68, P1 ;  /* 0x000000680000780c */ /* 0x000fc40000f44270 */
[----:B------:R-:W-:Y:S01]  /*16a10*/  PRMT R11, R8, 0x7610, R11 ;  /* 0x00007610080b7816 */ /* 0x000fe2000000000b */
        /* <DEDUP_REMOVED lines=8> */
[----:B0-----:R-:W-:Y:S01]  /*16aa0*/  F2FP.F16.F32.PACK_AB R10, RZ, R89 ;  /* 0x00000059ff0a723e */ /* 0x001fe200000000ff */
[----:B------:R-:W-:Y:S03]  /*16ab0*/  @P3 STG.E.U16 desc[UR36][R4.64+0xc2], R11 ;  /* 0x0000c20b04003986 */ /* 0x000fe6000c101524 */
[----:B------:R-:W-:Y:S01]  /*16ac0*/  PRMT R12, R10, 0x7610, R12 ;  /* 0x000076100a0c7816 */ /* 0x000fe2000000000c */
[-C--:B------:R-:W-:Y:S01]  /*16ad0*/  FMUL R139, R139, R2.reuse ;  /* 0x000000028b8b7220 */ /* 0x080fe20000400000 */
[C---:B------:R-:W-:Y:S01]  /*16ae0*/  ISETP.GT.AND P3, PT, R0.reuse, 0x69, P1 ;  /* 0x000000690000780c */ /* 0x040fe20000f64270 */
[----:B------:R-:W-:Y:S01]  /*16af0*/  FMUL R141, R141, R2 ;  /* 0x000000028d8d7220 */ /* 0x000fe20000400000 */
[----:B------:R-:W-:Y:S01]  /*16b00*/  F2FP.F16.F32.PACK_AB R10, RZ, R91 ;  /* 0x0000005bff0a723e */ /* 0x000fe200000000ff */
[----:B------:R-:W-:Y:S01]  /*16b10*/  @P4 STG.E.U16 desc[UR36][R6.64+0xc0], R12 ;  /* 0x0000c00c06004986 */ /* 0x000fe2000c101524 */
[----:B------:R-:W-:-:S03]  /*16b20*/  ISETP.GT.AND P4, PT, R0, 0x68, P0 ;  /* 0x000000680000780c */ /* 0x000fc60000784270 */
[----:B------:R0:W-:Y:S01]  /*16b30*/  @P5 STG.E.U16 desc[UR36][R6.64+0xc2], R8 ;  /* 0x0000c20806005986 */ /* 0x0001e2000c101524 */
[----:B------:R-:W-:-:S03]  /*16b40*/  ISETP.GT.AND P5, PT, R0, 0x69, P0 ;  /* 0x000000690000780c */ /* 0x000fc600007a4270 */
[----:B------:R1:W-:Y:S01]  /*16b50*/  @P2 STG.E.U16 desc[UR36][R4.64+0xd0], R10 ;  /* 0x0000d00a04002986 */ /* 0x0003e2000c101524 */
[----:B------:R-:W-:Y:S01]  /*16b60*/  ISETP.GT.AND P2, PT, R0, 0x70, P1 ;  /* 0x000000700000780c */ /* 0x000fe20000f44270 */
[-C--:B------:R-:W-:Y:S01]  /*16b70*/  FMUL R140, R140, R2.reuse ;  /* 0x000000028c8c7220 */ /* 0x080fe20000400000 */
[-C--:B------:R-:W-:Y:S01]  /*16b80*/  FMUL R142, R142, R2.reuse ;  /* 0x000000028e8e7220 */ /* 0x080fe20000400000 */
[-C--:B------:R-:W-:Y:S01]  /*16b90*/  FMUL R143, R143, R2.reuse ;  /* 0x000000028f8f7220 */ /* 0x080fe20000400000 */
[-C--:B------:R-:W-:Y:S01]  /*16ba0*/  FMUL R145, R145, R2.reuse ;  /* 0x0000000291917220 */ /* 0x080fe20000400000 */
[-C--:B------:R-:W-:Y:S01]  /*16bb0*/  FMUL R144, R144, R2.reuse ;  /* 0x0000000290907220 */ /* 0x080fe20000400000 */
[----:B------:R-:W-:Y:S01]  /*16bc0*/  FMUL R146, R146, R2 ;  /* 0x0000000292927220 */ /* 0x000fe20000400000 */
[----:B0-----:R-:W-:Y:S01]  /*16bd0*/  F2FP.F16.F32.PACK_AB R8, RZ, R92 ;  /* 0x0000005cff08723e */ /* 0x001fe200000000ff */
[-C--:B------:R-:W-:Y:S01]  /*16be0*/  FMUL R147, R147, R2.reuse ;  /* 0x0000000293937220 */ /* 0x080fe20000400000 */
[-C--:B------:R-:W-:Y:S01]  /*16bf0*/  FMUL R149, R149, R2.reuse ;  /* 0x0000000295957220 */ /* 0x080fe20000400000 */
[-C--:B------:R-:W-:Y:S01]  /*16c00*/  FMUL R148, R148, R2.reuse ;  /* 0x0000000294947220 */ /* 0x080fe20000400000 */
[----:B-1----:R-:W-:Y:S01]  /*16c10*/  F2FP.F16.F32.PACK_AB R10, RZ, R93 ;  /* 0x0000005dff0a723e */ /* 0x002fe200000000ff */
[-C--:B------:R-:W-:Y:S01]  /*16c20*/  FMUL R150, R150, R2.reuse ;  /* 0x0000000296967220 */ /* 0x080fe20000400000 */
[----:B------:R-:W-:Y:S01]  /*16c30*/  PRMT R11, R8, 0x7610, R11 ;  /* 0x00007610080b7816 */ /* 0x000fe2000000000b */
[-C--:B------:R-:W-:Y:S01]  /*16c40*/  FMUL R151, R151, R2.reuse ;  /* 0x0000000297977220 */ /* 0x080fe20000400000 */
[----:B------:R-:W-:Y:S01]  /*16c50*/  PRMT R12, R10, 0x7610, R12 ;  /* 0x000076100a0c7816 */ /* 0x000fe2000000000c */
[----:B------:R-:W-:Y:S01]  /*16c60*/  FMUL R153, R153, R2 ;  /* 0x0000000299997220 */ /* 0x000fe20000400000 */
[----:B------:R-:W-:Y:S01]  /*16c70*/  F2FP.F16.F32.PACK_AB R8, RZ, R94 ;  /* 0x0000005eff08723e */ /* 0x000fe200000000ff */
[----:B------:R-:W-:Y:S01]  /*16c80*/  @P3 STG.E.U16 desc[UR36][R4.64+0xd2], R11 ;  /* 0x0000d20b04003986 */ /* 0x000fe2000c101524 */
[----:B------:R-:W-:-:S02]  /*16c90*/  ISETP.GT.AND P3, PT, R0, 0x71, P1 ;  /* 0x000000710000780c */ /* 0x000fc40000f64270 */
        /* <DEDUP_REMOVED lines=27> */
[----:B------:R-:W-:Y:S04]  /*16e50*/  @P4 STG.E.U16 desc[UR36][R6.64+0xe0], R12 ;  /* 0x0000e00c06004986 */ /* 0x000fe8000c101524 */
        /* <DEDUP_REMOVED lines=18> */
[----:B------:R-:W-:Y:S01]  /*16f80*/  ISETP.GT.AND P2, PT, R0, 0x80, P1 ;  /* 0x000000800000780c */ /* 0x000fe20000f44270 */
[----:B------:R-:W-:Y:S01]  /*16f90*/  FMUL R177, R177, R2 ;  /* 0x00000002b1b17220 */ /* 0x000fe20000400000 */
[----:B------:R-:W-:Y:S01]  /*16fa0*/  F2FP.F16.F32.PACK_AB R8, RZ, R102 ;  /* 0x00000066ff08723e */ /* 0x000fe200000000ff */
[----:B------:R0:W-:Y:S01]  /*16fb0*/  @P3 STG.E.U16 desc[UR36][R4.64+0xf2], R11 ;  /* 0x0000f20b04003986 */ /* 0x0001e2000c101524 */
[----:B------:R-:W-:-:S02]  /*16fc0*/  PRMT R12, R10, 0x7610, R12 ;  /* 0x000076100a0c7816 */ /* 0x000fc4000000000c */
[----:B------:R-:W-:Y:S01]  /*16fd0*/  F2FP.F16.F32.PACK_AB R10, RZ, R103 ;  /* 0x00000067ff0a723e */ /* 0x000fe200000000ff */
[-C--:B------:R-:W-:Y:S01]  /*16fe0*/  FMUL R176, R176, R2.reuse ;  /* 0x00000002b0b07220 */ /* 0x080fe20000400000 */
[----:B------:R-:W-:Y:S01]  /*16ff0*/  ISETP.GT.AND P3, PT, R0, 0x81, P1 ;  /* 0x000000810000780c */ /* 0x000fe20000f64270 */
[----:B------:R1:W-:Y:S01]  /*17000*/  @P4 STG.E.U16 desc[UR36][R6.64+0xf0], R12 ;  /* 0x0000f00c06004986 */ /* 0x0003e2000c101524 */
[-C--:B------:R-:W-:Y:S01]  /*17010*/  FMUL R178, R178, R2.reuse ;  /* 0x00000002b2b27220 */ /* 0x080fe20000400000 */
[-C--:B------:R-:W-:Y:S01]  /*17020*/  FMUL R179, R179, R2.reuse ;  /* 0x00000002b3b37220 */ /* 0x080fe20000400000 */
[-C--:B------:R-:W-:Y:S01]  /*17030*/  FMUL R181, R181, R2.reuse ;  /* 0x00000002b5b57220 */ /* 0x080fe20000400000 */
[-C--:B------:R-:W-:Y:S01]  /*17040*/  FMUL R180, R180, R2.reuse ;  /* 0x00000002b4b47220 */ /* 0x080fe20000400000 */
[-C--:B------:R-:W-:Y:S01]  /*17050*/  FMUL R182, R182, R2.reuse ;  /* 0x00000002b6b67220 */ /* 0x080fe20000400000 */
[----:B0-----:R-:W-:Y:S01]  /*17060*/  PRMT R11, R8, 0x7610, R11 ;  /* 0x00007610080b7816 */ /* 0x001fe2000000000b */
[-C--:B------:R-:W-:Y:S01]  /*17070*/  FMUL R183, R183, R2.reuse ;  /* 0x00000002b7b77220 */ /* 0x080fe20000400000 */
[----:B------:R-:W-:Y:S01]  /*17080*/  PRMT R8, R10, 0x7610, R8 ;  /* 0x000076100a087816 */ /* 0x000fe20000000008 */
[----:B------:R-:W-:Y:S01]  /*17090*/  FMUL R185, R185, R2 ;  /* 0x00000002b9b97220 */ /* 0x000fe20000400000 */
[----:B------:R-:W-:Y:S01]  /*170a0*/  F2FP.F16.F32.PACK_AB R10, RZ, R104 ;  /* 0x00000068ff0a723e */ /* 0x000fe200000000ff */
[----:B------:R0:W-:Y:S01]  /*170b0*/  @P5 STG.E.U16 desc[UR36][R6.64+0xf2], R11 ;  /* 0x0000f20b06005986 */ /* 0x0001e2000c101524 */
[----:B------:R-:W-:-:S02]  /*170c0*/  ISETP.GT.AND P4, PT, R0, 0x80, P0 ;  /* 0x000000800000780c */ /* 0x000fc40000784270 */
[----:B-1----:R-:W-:Y:S01]  /*170d0*/  PRMT R12, R10, 0x7610, R12 ;  /* 0x000076100a0c7816 */ /* 0x002fe2000000000c */
[----:B------:R1:W-:Y:S01]  /*170e0*/  @P2 STG.E.U16 desc[UR36][R4.64+0x100], R8 ;  /* 0x0001000804002986 */ /* 0x0003e2000c101524 */
[----:B------:R-:W-:Y:S02]  /*170f0*/  F2FP.F16.F32.PACK_AB R14, RZ, R105 ;  /* 0x00000069ff0e723e */ /* 0x000fe400000000ff */
[----:B------:R-:W-:Y:S01]  /*17100*/  ISETP.GT.AND P5, PT, R0, 0x81, P0 ;  /* 0x000000810000780c */ /* 0x000fe200007a4270 */
[----:B------:R-:W-:Y:S01]  /*17110*/  FMUL R184, R184, R2 ;  /* 0x00000002b8b87220 */ /* 0x000fe20000400000 */
[----:B------:R-:W-:Y:S01]  /*17120*/  ISETP.GT.AND P2, PT, R0, 0x88, P1 ;  /* 0x000000880000780c */ /* 0x000fe20000f44270 */
[----:B------:R-:W-:Y:S01]  /*17130*/  @P3 STG.E.U16 desc[UR36][R4.64+0x102], R12 ;  /* 0x0001020c04003986 */ /* 0x000fe2000c101524 */
[----:B------:R-:W-:Y:S02]  /*17140*/  F2FP.F16.F32.PACK_AB R13, RZ, R106 ;  /* 0x0000006aff0d723e */ /* 0x000fe400000000ff */
[----:B------:R-:W-:Y:S01]  /*17150*/  PRMT R10, R14, 0x7610, R10 ;  /* 0x000076100e0a7816 */ /* 0x000fe2000000000a */
[-C--:B------:R-:W-:Y:S01]  /*17160*/  FMUL R186, R186, R2.reuse ;  /* 0x00000002baba7220 */ /* 0x080fe20000400000 */
[----:B------:R-:W-:Y:S01]  /*17170*/  ISETP.GT.AND P3, PT, R0, 0x89, P1 ;  /* 0x000000890000780c */ /* 0x000fe20000f64270 */
[-C--:B------:R-:W-:Y:S01]  /*17180*/  FMUL R187, R187, R2.reuse ;  /* 0x00000002bbbb7220 */ /* 0x080fe20000400000 */
[----:B------:R-:W-:Y:S01]  /*17190*/  F2FP.F16.F32.PACK_AB R14, RZ, R107 ;  /* 0x0000006bff0e723e */ /* 0x000fe200000000ff */
[-C--:B------:R-:W-:Y:S01]  /*171a0*/  FMUL R189, R189, R2.reuse ;  /* 0x00000002bdbd7220 */ /* 0x080fe20000400000 */
[----:B0-----:R-:W-:Y:S01]  /*171b0*/  PRMT R11, R13, 0x7610, R11 ;  /* 0x000076100d0b7816 */ /* 0x001fe2000000000b */
[----:B------:R-:W-:Y:S01]  /*171c0*/  FMUL R188, R188, R2 ;  /* 0x00000002bcbc7220 */ /* 0x000fe20000400000 */
[----:B-1----:R-:W-:Y:S01]  /*171d0*/  PRMT R8, R14, 0x7610, R8 ;  /* 0x000076100e087816 */ /* 0x002fe20000000008 */
[----:B------:R0:W-:Y:S01]  /*171e0*/  @P4 STG.E.U16 desc[UR36][R6.64+0x100], R10 ;  /* 0x0001000a06004986 */ /* 0x0001e2000c101524 */
[----:B------:R-:W-:-:S02]  /*171f0*/  F2FP.F16.F32.PACK_AB R13, RZ, R108 ;  /* 0x0000006cff0d723e */ /* 0x000fc400000000ff */
[C---:B------:R-:W-:Y:S01]  /*17200*/  ISETP.GT.AND P4, PT, R0.reuse, 0x88, P0 ;  /* 0x000000880000780c */ /* 0x040fe20000784270 */
[----:B------:R-:W-:Y:S01]  /*17210*/  @P5 STG.E.U16 desc[UR36][R6.64+0x102], R11 ;  /* 0x0001020b06005986 */ /* 0x000fe2000c101524 */
[----:B------:R-:W-:-:S03]  /*17220*/  ISETP.GT.AND P5, PT, R0, 0x89, P0 ;  /* 0x000000890000780c */ /* 0x000fc600007a4270 */
[----:B------:R1:W-:Y:S01]  /*17230*/  @P2 STG.E.U16 desc[UR36][R4.64+0x110], R8 ;  /* 0x0001100804002986 */ /* 0x0003e2000c101524 */
[----:B------:R-:W-:-:S03]  /*17240*/  ISETP.GT.AND P2, PT, R0, 0x90, P1 ;  /* 0x000000900000780c */ /* 0x000fc60000f44270 */
[----:B------:R-:W-:Y:S01]  /*17250*/  @P3 STG.E.U16 desc[UR36][R4.64+0x112], R13 ;  /* 0x0001120d04003986 */ /* 0x000fe2000c101524 */
[----:B0-----:R-:W-:Y:S02]  /*17260*/  F2FP.F16.F32.PACK_AB R10, RZ, R110 ;  /* 0x0000006eff0a723e */ /* 0x001fe400000000ff */
[----:B------:R-:W-:Y:S01]  /*17270*/  ISETP.GT.AND P3, PT, R0, 0x91, P1 ;  /* 0x000000910000780c */ /* 0x000fe20000f64270 */
[-C--:B------:R-:W-:Y:S01]  /*17280*/  FMUL R190, R190, R2.reuse ;  /* 0x00000002bebe7220 */ /* 0x080fe20000400000 */
[----:B------:R-:W-:Y:S01]  /*17290*/  F2FP.F16.F32.PACK_AB R12, RZ, R109 ;  /* 0x0000006dff0c723e */ /* 0x000fe200000000ff */
[-C--:B------:R-:W-:Y:S01]  /*172a0*/  FMUL R191, R191, R2.reuse ;  /* 0x00000002bfbf7220 */ /* 0x080fe20000400000 */
[----:B------:R-:W-:Y:S01]  /*172b0*/  PRMT R14, R10, 0x7610, R14 ;  /* 0x000076100a0e7816 */ /* 0x000fe2000000000e */
[----:B------:R-:W-:Y:S01]  /*172c0*/  FMUL R193, R193, R2 ;  /* 0x00000002c1c17220 */ /* 0x000fe20000400000 */
[----:B-1----:R-:W-:Y:S01]  /*172d0*/  F2FP.F16.F32.PACK_AB R8, RZ, R112 ;  /* 0x00000070ff08723e */ /* 0x002fe200000000ff */
[----:B------:R-:W-:Y:S01]  /*172e0*/  FMUL R192, R192, R2 ;  /* 0x00000002c0c07220 */ /* 0x000fe20000400000 */
[----:B------:R-:W-:Y:S01]  /*172f0*/  F2FP.F16.F32.PACK_AB R11, RZ, R111 ;  /* 0x0000006fff0b723e */ /* 0x000fe200000000ff */
[----:B------:R0:W-:Y:S01]  /*17300*/  @P4 STG.E.U16 desc[UR36][R6.64+0x110], R12 ;  /* 0x0001100c06004986 */ /* 0x0001e2000c101524 */
[----:B------:R-:W-:-:S02]  /*17310*/  ISETP.GT.AND P4, PT, R0, 0x90, P0 ;  /* 0x000000900000780c */ /* 0x000fc40000784270 */
[----:B------:R-:W-:Y:S01]  /*17320*/  F2FP.F16.F32.PACK_AB R10, RZ, R113 ;  /* 0x00000071ff0a723e */ /* 0x000fe200000000ff */
[----:B------:R1:W-:Y:S01]  /*17330*/  @P5 STG.E.U16 desc[UR36][R6.64+0x112], R14 ;  /* 0x0001120e06005986 */ /* 0x0003e2000c101524 */
[----:B------:R-:W-:-:S03]  /*17340*/  ISETP.GT.AND P5, PT, R0, 0x91, P0 ;  /* 0x000000910000780c */ /* 0x000fc600007a4270 */
[----:B------:R2:W-:Y:S01]  /*17350*/  @P2 STG.E.U16 desc[UR36][R4.64+0x120], R11 ;  /* 0x0001200b04002986 */ /* 0x0005e2000c101524 */
[----:B------:R-:W-:Y:S02]  /*17360*/  ISETP.GT.AND P2, PT, R0, 0x98, P1 ;  /* 0x000000980000780c */ /* 0x000fe40000f44270 */
[----:B0-----:R-:W-:Y:S01]  /*17370*/  PRMT R12, R8, 0x7610, R12 ;  /* 0x00007610080c7816 */ /* 0x001fe2000000000c */
[----:B------:R-:W-:Y:S01]  /*17380*/  FMUL R194, R194, R2 ;  /* 0x00000002c2c27220 */ /* 0x000fe20000400000 */
[----:B------:R-:W-:Y:S01]  /*17390*/  F2FP.F16.F32.PACK_AB R8, RZ, R114 ;  /* 0x00000072ff08723e */ /* 0x000fe200000000ff */
[-C--:B------:R-:W-:Y:S01]  /*173a0*/  FMUL R195, R195, R2.reuse ;  /* 0x00000002c3c37220 */ /* 0x080fe20000400000 */
[----:B------:R-:W-:Y:S01]  /*173b0*/  PRMT R13, R10, 0x7610, R13 ;  /* 0x000076100a0d7816 */ /* 0x000fe2000000000d */
[----:B------:R0:W-:Y:S01]  /*173c0*/  @P3 STG.E.U16 desc[UR36][R4.64+0x122], R12 ;  /* 0x0001220c04003986 */ /* 0x0001e2000c101524 */
[----:B------:R-:W-:Y:S02]  /*173d0*/  ISETP.GT.AND P3, PT, R0, 0x99, P1 ;  /* 0x000000990000780c */ /* 0x000fe40000f64270 */
[----:B------:R-:W-:Y:S01]  /*173e0*/  F2FP.F16.F32.PACK_AB R10, RZ, R115 ;  /* 0x00000073ff0a723e */ /* 0x000fe200000000ff */
[-C--:B------:R-:W-:Y:S01]  /*173f0*/  FMUL R197, R197, R2.reuse ;  /* 0x00000002c5c57220 */ /* 0x080fe20000400000 */
[----:B-1----:R-:W-:Y:S01]  /*17400*/  PRMT R14, R8, 0x7610, R14 ;  /* 0x00007610080e7816 */ /* 0x002fe2000000000e */
[----:B------:R-:W-:Y:S01]  /*17410*/  FMUL R196, R196, R2 ;  /* 0x00000002c4c47220 */ /* 0x000fe20000400000 */
[----:B------:R-:W-:Y:S01]  /*17420*/  F2FP.F16.F32.PACK_AB R8, RZ, R116 ;  /* 0x00000074ff08723e */ /* 0x000fe200000000ff */
[----:B------:R-:W3:Y:S01]  /*17430*/  LDL.LU R85, [R1+0x214] ;  /* 0x0002140001557983 */ /* 0x000ee20000300800 */
[----:B--2---:R-:W-:-:S03]  /*17440*/  PRMT R11, R10, 0x7610, R11 ;  /* 0x000076100a0b7816 */ /* 0x004fc6000000000b */
[----:B------:R1:W-:Y:S01]  /*17450*/  @P4 STG.E.U16 desc[UR36][R6.64+0x120], R13 ;  /* 0x0001200d06004986 */ /* 0x0003e2000c101524 */
[----:B0-----:R-:W-:Y:S02]  /*17460*/  PRMT R12, R8, 0x7610, R12 ;  /* 0x00007610080c7816 */ /* 0x001fe4000000000c */
[C---:B------:R-:W-:Y:S01]  /*17470*/  ISETP.GT.AND P4, PT, R0.reuse, 0x98, P0 ;  /* 0x000000980000780c */ /* 0x040fe20000784270 */
[----:B------:R0:W-:Y:S01]  /*17480*/  @P5 STG.E.U16 desc[UR36][R6.64+0x122], R14 ;  /* 0x0001220e06005986 */ /* 0x0001e2000c101524 */
[----:B------:R-:W-:-:S03]  /*17490*/  ISETP.GT.AND P5, PT, R0, 0x99, P0 ;  /* 0x000000990000780c */ /* 0x000fc600007a4270 */
[----:B------:R-:W-:Y:S01]  /*174a0*/  @P2 STG.E.U16 desc[UR36][R4.64+0x130], R11 ;  /* 0x0001300b04002986 */ /* 0x000fe2000c101524 */
[C---:B------:R-:W-:Y:S02]  /*174b0*/  ISETP.GT.AND P2, PT, R0.reuse, 0xa0, P1 ;  /* 0x000000a00000780c */ /* 0x040fe40000f44270 */
[----:B------:R-:W-:Y:S01]  /*174c0*/  F2FP.F16.F32.PACK_AB R10, RZ, R117 ;  /* 0x00000075ff0a723e */ /* 0x000fe200000000ff */
[----:B------:R-:W-:Y:S01]  /*174d0*/  @P3 STG.E.U16 desc[UR36][R4.64+0x132], R12 ;  /* 0x0001320c04003986 */ /* 0x000fe2000c101524 */
[----:B------:R-:W-:Y:S02]  /*174e0*/  F2FP.F16.F32.PACK_AB R8, RZ, R118 ;  /* 0x00000076ff08723e */ /* 0x000fe400000000ff */
[----:B------:R-:W-:Y:S01]  /*174f0*/  ISETP.GT.AND P3, PT, R0, 0xa1, P1 ;  /* 0x000000a10000780c */ /* 0x000fe20000f64270 */
[----:B------:R-:W2:Y:S01]  /*17500*/  LDL.LU R86, [R1+0x210] ;  /* 0x0002100001567983 */ /* 0x000ea20000300800 */
[----:B-1----:R-:W-:Y:S02]  /*17510*/  PRMT R13, R10, 0x7610, R13 ;  /* 0x000076100a0d7816 */ /* 0x002fe4000000000d */
[----:B0-----:R-:W-:Y:S01]  /*17520*/  PRMT R14, R8, 0x7610, R14 ;  /* 0x00007610080e7816 */ /* 0x001fe2000000000e */
[----:B------:R-:W2:Y:S01]  /*17530*/  LDL.LU R87, [R1+0x20c] ;  /* 0x00020c0001577983 */ /* 0x000ea20000300800 */
[----:B------:R-:W-:-:S02]  /*17540*/  F2FP.F16.F32.PACK_AB R10, RZ, R119 ;  /* 0x00000077ff0a723e */ /* 0x000fc400000000ff */
[----:B------:R-:W-:Y:S01]  /*17550*/  F2FP.F16.F32.PACK_AB R8, RZ, R16 ;  /* 0x00000010ff08723e */ /* 0x000fe200000000ff */
[----:B------:R-:W-:Y:S01]  /*17560*/  @P4 STG.E.U16 desc[UR36][R6.64+0x130], R13 ;  /* 0x0001300d06004986 */ /* 0x000fe2000c101524 */
[----:B------:R-:W-:-:S03]  /*17570*/  ISETP.GT.AND P4, PT, R0, 0xa0, P0 ;  /* 0x000000a00000780c */ /* 0x000fc60000784270 */
[----:B------:R-:W-:Y:S01]  /*17580*/  @P5 STG.E.U16 desc[UR36][R6.64+0x132], R14 ;  /* 0x0001320e06005986 */ /* 0x000fe2000c101524 */
[----:B------:R-:W-:-:S03]  /*17590*/  ISETP.GT.AND P5, PT, R0, 0xa1, P0 ;  /* 0x000000a10000780c */ /* 0x000fc600007a4270 */
[----:B------:R0:W-:Y:S01]  /*175a0*/  @P2 STG.E.U16 desc[UR36][R4.64+0x140], R10 ;  /* 0x0001400a04002986 */ /* 0x0001e2000c101524 */
[----:B------:R-:W-:-:S03]  /*175b0*/  ISETP.GT.AND P2, PT, R0, 0xa8, P1 ;  /* 0x000000a80000780c */ /* 0x000fc60000f44270 */
[----:B------:R1:W-:Y:S01]  /*175c0*/  @P3 STG.E.U16 desc[UR36][R4.64+0x142], R8 ;  /* 0x0001420804003986 */ /* 0x0003e2000c101524 */
[C---:B------:R-:W-:Y:S02]  /*175d0*/  ISETP.GT.AND P3, PT, R0.reuse, 0xa9, P1 ;  /* 0x000000a90000780c */ /* 0x040fe40000f64270 */
[----:B------:R-:W-:Y:S01]  /*175e0*/  F2FP.F16.F32.PACK_AB R17, RZ, R17 ;  /* 0x00000011ff11723e */ /* 0x000fe200000000ff */
[----:B------:R-:W2:Y:S01]  /*175f0*/  LDL.LU R88, [R1+0x208] ;  /* 0x0002080001587983 */ /* 0x000ea20000300800 */
[----:B------:R-:W-:Y:S02]  /*17600*/  F2FP.F16.F32.PACK_AB R18, RZ, R18 ;  /* 0x00000012ff12723e */ /* 0x000fe400000000ff */
[----:B------:R-:W-:Y:S01]  /*17610*/  F2FP.F16.F32.PACK_AB R19, RZ, R19 ;  /* 0x00000013ff13723e */ /* 0x000fe200000000ff */
[----:B------:R-:W-:Y:S01]  /*17620*/  @P4 STG.E.U16 desc[UR36][R6.64+0x140], R17 ;  /* 0x0001401106004986 */ /* 0x000fe2000c101524 */
[----:B------:R-:W-:Y:S02]  /*17630*/  F2FP.F16.F32.PACK_AB R20, RZ, R20 ;  /* 0x00000014ff14723e */ /* 0x000fe400000000ff */
[C---:B------:R-:W-:Y:S01]  /*17640*/  ISETP.GT.AND P4, PT, R0.reuse, 0xa8, P0 ;  /* 0x000000a80000780c */ /* 0x040fe20000784270 */
[----:B------:R-:W-:Y:S01]  /*17650*/  @P5 STG.E.U16 desc[UR36][R6.64+0x142], R18 ;  /* 0x0001421206005986 */ /* 0x000fe2000c101524 */
[----:B------:R-:W-:-:S03]  /*17660*/  ISETP.GT.AND P5, PT, R0, 0xa9, P0 ;  /* 0x000000a90000780c */ /* 0x000fc600007a4270 */
[----:B------:R-:W-:Y:S01]  /*17670*/  @P2 STG.E.U16 desc[UR36][R4.64+0x150], R19 ;  /* 0x0001501304002986 */ /* 0x000fe2000c101524 */
[----:B------:R-:W-:-:S03]  /*17680*/  ISETP.GT.AND P2, PT, R0, 0xb0, P1 ;  /* 0x000000b00000780c */ /* 0x000fc60000f44270 */
[----:B------:R-:W-:Y:S01]  /*17690*/  @P3 STG.E.U16 desc[UR36][R4.64+0x152], R20 ;  /* 0x0001521404003986 */ /* 0x000fe2000c101524 */
[----:B------:R-:W-:Y:S02]  /*176a0*/  ISETP.GT.AND P3, PT, R0, 0xb1, P1 ;  /* 0x000000b10000780c */ /* 0x000fe40000f64270 */
[----:B------:R-:W-:Y:S01]  /*176b0*/  F2FP.F16.F32.PACK_AB R21, RZ, R21 ;  /* 0x00000015ff15723e */ /* 0x000fe200000000ff */
[----:B------:R-:W-:Y:S01]  /*176c0*/  FMUL R198, R198, R2 ;  /* 0x00000002c6c67220 */ /* 0x000fe20000400000 */
[----:B------:R-:W-:Y:S01]  /*176d0*/  F2FP.F16.F32.PACK_AB R22, RZ, R22 ;  /* 0x00000016ff16723e */ /* 0x000fe200000000ff */
[----:B------:R-:W-:Y:S01]  /*176e0*/  FMUL R199, R199, R2 ;  /* 0x00000002c7c77220 */ /* 0x000fe20000400000 */
[----:B------:R-:W-:Y:S01]  /*176f0*/  F2FP.F16.F32.PACK_AB R23, RZ, R23 ;  /* 0x00000017ff17723e */ /* 0x000fe200000000ff */
[----:B------:R-:W-:Y:S01]  /*17700*/  @P4 STG.E.U16 desc[UR36][R6.64+0x150], R21 ;  /* 0x0001501506004986 */ /* 0x000fe2000c101524 */
[----:B------:R-:W-:Y:S02]  /*17710*/  F2FP.F16.F32.PACK_AB R216, RZ, R216 ;  /* 0x000000d8ffd8723e */ /* 0x000fe400000000ff */
[C---:B------:R-:W-:Y:S01]  /*17720*/  ISETP.GT.AND P4, PT, R0.reuse, 0xb0, P0 ;  /* 0x000000b00000780c */ /* 0x040fe20000784270 */
[----:B------:R-:W-:Y:S01]  /*17730*/  @P5 STG.E.U16 desc[UR36][R6.64+0x152], R22 ;  /* 0x0001521606005986 */ /* 0x000fe2000c101524 */
[----:B------:R-:W-:-:S03]  /*17740*/  ISETP.GT.AND P5, PT, R0, 0xb1, P0 ;  /* 0x000000b10000780c */ /* 0x000fc600007a4270 */
[----:B------:R-:W-:Y:S01]  /*17750*/  @P2 STG.E.U16 desc[UR36][R4.64+0x160], R23 ;  /* 0x0001601704002986 */ /* 0x000fe2000c101524 */
[C---:B------:R-:W-:Y:S02]  /*17760*/  ISETP.GT.AND P2, PT, R0.reuse, 0xb8, P1 ;  /* 0x000000b80000780c */ /* 0x040fe40000f44270 */
[C---:B------:R-:W-:Y:S01]  /*17770*/  ISETP.GT.AND P1, PT, R0.reuse, 0xb9, P1 ;  /* 0x000000b90000780c */ /* 0x040fe20000f24270 */
[----:B------:R-:W-:Y:S01]  /*17780*/  @P3 STG.E.U16 desc[UR36][R4.64+0x162], R216 ;  /* 0x000162d804003986 */ /* 0x000fe2000c101524 */
[C---:B------:R-:W-:Y:S02]  /*17790*/  ISETP.GT.AND P3, PT, R0.reuse, 0xb8, P0 ;  /* 0x000000b80000780c */ /* 0x040fe40000764270 */
[----:B------:R-:W-:Y:S01]  /*177a0*/  ISETP.GT.AND P0, PT, R0, 0xb9, P0 ;  /* 0x000000b90000780c */ /* 0x000fe20000704270 */
[-C--:B------:R-:W-:Y:S01]  /*177b0*/  FMUL R200, R200, R2.reuse ;  /* 0x00000002c8c87220 */ /* 0x080fe20000400000 */
[----:B------:R-:W-:Y:S01]  /*177c0*/  F2FP.F16.F32.PACK_AB R217, RZ, R217 ;  /* 0x000000d9ffd9723e */ /* 0x000fe200000000ff */
[----:B------:R-:W-:Y:S01]  /*177d0*/  FMUL R201, R201, R2 ;  /* 0x00000002c9c97220 */ /* 0x000fe20000400000 */
[----:B------:R-:W-:Y:S01]  /*177e0*/  F2FP.F16.F32.PACK_AB R218, RZ, R218 ;  /* 0x000000daffda723e */ /* 0x000fe200000000ff */
[----:B------:R-:W-:Y:S01]  /*177f0*/  FMUL R202, R202, R2 ;  /* 0x00000002caca7220 */ /* 0x000fe20000400000 */
[----:B------:R-:W-:-:S02]  /*17800*/  F2FP.F16.F32.PACK_AB R219, RZ, R219 ;  /* 0x000000dbffdb723e */ /* 0x000fc400000000ff */
[----:B------:R-:W-:Y:S01]  /*17810*/  F2FP.F16.F32.PACK_AB R9, RZ, R9 ;  /* 0x00000009ff09723e */ /* 0x000fe200000000ff */
[----:B------:R-:W-:Y:S01]  /*17820*/  @P4 STG.E.U16 desc[UR36][R6.64+0x160], R217 ;  /* 0x000160d906004986 */ /* 0x000fe2000c101524 */
[----:B------:R-:W-:Y:S02]  /*17830*/  F2FP.F16.F32.PACK_AB R220, RZ, R220 ;  /* 0x000000dcffdc723e */ /* 0x000fe400000000ff */
[----:B------:R-:W-:Y:S01]  /*17840*/  F2FP.F16.F32.PACK_AB R221, RZ, R221 ;  /* 0x000000ddffdd723e */ /* 0x000fe200000000ff */
[----:B------:R-:W-:Y:S01]  /*17850*/  @P5 STG.E.U16 desc[UR36][R6.64+0x162], R218 ;  /* 0x000162da06005986 */ /* 0x000fe2000c101524 */
[----:B0-----:R-:W-:-:S03]  /*17860*/  PRMT R10, R9, 0x7610, R10 ;  /* 0x00007610090a7816 */ /* 0x001fc6000000000a */
[----:B------:R-:W-:Y:S01]  /*17870*/  @P2 STG.E.U16 desc[UR36][R4.64+0x170], R219 ;  /* 0x000170db04002986 */ /* 0x000fe2000c101524 */
[----:B------:R-:W-:Y:S01]  /*17880*/  ISETP.GT.AND P2, PT, R3, 0x80, PT ;  /* 0x000000800300780c */ /* 0x000fe20003f44270 */
[----:B------:R-:W-:Y:S02]  /*17890*/  IMAD.U32 R9, RZ, RZ, UR8 ;  /* 0x00000008ff097e24 */ /* 0x000fe4000f8e00ff */
[----:B------:R-:W-:Y:S01]  /*178a0*/  @P1 STG.E.U16 desc[UR36][R4.64+0x172], R220 ;  /* 0x000172dc04001986 */ /* 0x000fe2000c101524 */
[----:B------:R-:W-:-:S03]  /*178b0*/  ISETP.GT.AND P1, PT, R0, 0x1, P2 ;  /* 0x000000010000780c */ /* 0x000fc60001724270 */
[----:B------:R-:W-:Y:S01]  /*178c0*/  @P3 STG.E.U16 desc[UR36][R6.64+0x170], R221 ;  /* 0x000170dd06003986 */ /* 0x000fe2000c101524 */
[----:B------:R-:W-:-:S03]  /*178d0*/  ISETP.GT.AND P3, PT, R3, 0x88, PT ;  /* 0x000000880300780c */ /* 0x000fc60003f64270 */
[----:B------:R0:W-:Y:S01]  /*178e0*/  @P0 STG.E.U16 desc[UR36][R6.64+0x172], R10 ;  /* 0x0001720a06000986 */ /* 0x0001e2000c101524 */
[C---:B------:R-:W-:Y:S02]  /*178f0*/  ISETP.GT.AND P0, PT, R0.reuse, RZ, P2 ;  /* 0x000000ff0000720c */ /* 0x040fe40001704270 */
[----:B-1----:R-:W-:Y:S01]  /*17900*/  LEA R8, P5, R9, R4, 0x8 ;  /* 0x0000000409087211 */ /* 0x002fe200078a40ff */
[----:B------:R-:W2:Y:S01]  /*17910*/  LDL.LU R89, [R1+0x204] ;  /* 0x0002040001597983 */ /* 0x000ea20000300800 */
[----:B------:R-:W-:Y:S02]  /*17920*/  ISETP.GT.AND P4, PT, R0, RZ, P3 ;  /* 0x000000ff0000720c */ /* 0x000fe40001f84270 */
[----:B------:R-:W-:Y:S01]  /*17930*/  IADD3.X R9, R5, UR11, RZ, P5, !PT ;  /* 0x0000000b05097c10 */ /* 0x000fe2000affe4ff */
[----:B------:R-:W2:Y:S01]  /*17940*/  LDL.LU R90, [R1+0x200] ;  /* 0x00020000015a7983 */ /* 0x000ea20000300800 */
[----:B------:R-:W-:Y:S02]  /*17950*/  F2FP.F16.F32.PACK_AB R120, RZ, R120 ;  /* 0x00000078ff78723e */ /* 0x000fe400000000ff */
[----:B------:R-:W-:Y:S01]  /*17960*/  F2FP.F16.F32.PACK_AB R121, RZ, R121 ;  /* 0x00000079ff79723e */ /* 0x000fe200000000ff */
[----:B------:R-:W2:Y:S01]  /*17970*/  LDL.LU R91, [R1+0x1fc] ;  /* 0x0001fc00015b7983 */ /* 0x000ea20000300800 */
[----:B0-----:R-:W-:-:S02]  /*17980*/  IADD3 R6, P5, R8, UR5, RZ ;  /* 0x0000000508067c10 */ /* 0x001fc4000ffbe0ff */
[----:B------:R-:W-:Y:S01]  /*17990*/  F2FP.F16.F32.PACK_AB R122, RZ, R122 ;  /* 0x0000007aff7a723e */ /* 0x000fe200000000ff */
[----:B------:R-:W-:Y:S01]  /*179a0*/  @P0 STG.E.U16 desc[UR36][R8.64], R120 ;  /* 0x0000007808000986 */ /* 0x000fe2000c101524 */
[----:B------:R-:W-:Y:S02]  /*179b0*/  IADD3.X R7, R9, UR4, RZ, P5, !PT ;  /* 0x0000000409077c10 */ /* 0x000fe4000affe4ff */
[C---:B------:R-:W-:Y:S01]  /*179c0*/  ISETP.GT.AND P0, PT, R0.reuse, 0x1, P3 ;  /* 0x000000010000780c */ /* 0x040fe20001f04270 */
[----:B------:R-:W-:Y:S01]  /*179d0*/  @P1 STG.E.U16 desc[UR36][R8.64+0x2], R121 ;  /* 0x0000027908001986 */ /* 0x000fe2000c101524 */
[----:B------:R-:W-:Y:S02]  /*179e0*/  ISETP.GT.AND P1, PT, R0, 0x8, P2 ;  /* 0x000000080000780c */ /* 0x000fe40001724270 */
[----:B------:R-:W-:Y:S01]  /*179f0*/  IADD3 R10, P5, R8, UR5, RZ ;  /* 0x00000005080a7c10 */ /* 0x000fe2000ffbe0ff */
[----:B------:R-:W-:Y:S01]  /*17a00*/  @P4 STG.E.U16 desc[UR36][R6.64], R122 ;  /* 0x0000007a06004986 */ /* 0x000fe2000c101524 */
[----:B------:R-:W-:-:S02]  /*17a10*/  ISETP.GT.AND P4, PT, R0, 0x9, P2 ;  /* 0x000000090000780c */ /* 0x000fc40001784270 */
[----:B------:R-:W-:Y:S01]  /*17a20*/  F2FP.F16.F32.PACK_AB R123, RZ, R123 ;  /* 0x0000007bff7b723e */ /* 0x000fe200000000ff */
[----:B------:R-:W2:Y:S01]  /*17a30*/  LDL.LU R92, [R1+0x1f8] ;  /* 0x0001f800015c7983 */ /* 0x000ea20000300800 */
[----:B------:R-:W-:Y:S02]  /*17a40*/  IADD3.X R11, R9, UR4, RZ, P5, !PT ;  /* 0x00000004090b7c10 */ /* 0x000fe4000affe4ff */
[----:B------:R-:W-:Y:S01]  /*17a50*/  F2FP.F16.F32.PACK_AB R124, RZ, R124 ;  /* 0x0000007cff7c723e */ /* 0x000fe200000000ff */
[----:B------:R-:W-:Y:S01]  /*17a60*/  FMUL R203, R203, R2 ;  /* 0x00000002cbcb7220 */ /* 0x000fe20000400000 */
[----:B------:R-:W-:Y:S01]  /*17a70*/  F2FP.F16.F32.PACK_AB R125, RZ, R125 ;  /* 0x0000007dff7d723e */ /* 0x000fe200000000ff */
[----:B------:R-:W-:Y:S01]  /*17a80*/  @P0 STG.E.U16 desc[UR36][R10.64+0x2], R123 ;  /* 0x0000027b0a000986 */ /* 0x000fe2000c101524 */
[----:B------:R-:W-:-:S03]  /*17a90*/  ISETP.GT.AND P0, PT, R0, 0x8, P3 ;  /* 0x000000080000780c */ /* 0x000fc60001f04270 */
[----:B------:R-:W-:Y:S01]  /*17aa0*/  @P1 STG.E.U16 desc[UR36][R8.64+0x10], R124 ;  /* 0x0000107c08001986 */ /* 0x000fe2000c101524 */
[C---:B------:R-:W-:Y:S02]  /*17ab0*/  ISETP.GT.AND P1, PT, R0.reuse, 0x9, P3 ;  /* 0x000000090000780c */ /* 0x040fe40001f24270 */
[C---:B------:R-:W-:Y:S01]  /*17ac0*/  ISETP.GT.AND P5, PT, R0.reuse, 0x11, P2 ;  /* 0x000000110000780c */ /* 0x040fe200017a4270 */
[----:B------:R-:W-:Y:S01]  /*17ad0*/  @P4 STG.E.U16 desc[UR36][R8.64+0x12], R125 ;  /* 0x0000127d08004986 */ /* 0x000fe2000c101524 */
[----:B------:R-:W-:Y:S02]  /*17ae0*/  ISETP.GT.AND P4, PT, R0, 0x10, P2 ;  /* 0x000000100000780c */ /* 0x000fe40001784270 */
[----:B------:R-:W-:Y:S01]  /*17af0*/  F2FP.F16.F32.PACK_AB R126, RZ, R126 ;  /* 0x0000007eff7e723e */ /* 0x000fe200000000ff */
[-C--:B------:R-:W-:Y:S01]  /*17b00*/  FMUL R204, R204, R2.reuse ;  /* 0x00000002cccc7220 */ /* 0x080fe20000400000 */
[----:B------:R-:W-:Y:S01]  /*17b10*/  F2FP.F16.F32.PACK_AB R127, RZ, R127 ;  /* 0x0000007fff7f723e */ /* 0x000fe200000000ff */
[----:B------:R-:W-:Y:S01]  /*17b20*/  FMUL R205, R205, R2 ;  /* 0x00000002cdcd7220 */ /* 0x000fe20000400000 */
[----:B------:R-:W-:Y:S01]  /*17b30*/  F2FP.F16.F32.PACK_AB R129, RZ, R129 ;  /* 0x00000081ff81723e */ /* 0x000fe200000000ff */
[----:B------:R-:W-:Y:S01]  /*17b40*/  @P0 STG.E.U16 desc[UR36][R6.64+0x10], R126 ;  /* 0x0000107e06000986 */ /* 0x000fe2000c101524 */
[----:B------:R-:W-:-:S02]  /*17b50*/  F2FP.F16.F32.PACK_AB R128, RZ, R128 ;  /* 0x00000080ff80723e */ /* 0x000fc400000000ff */
[C---:B------:R-:W-:Y:S01]  /*17b60*/  ISETP.GT.AND P0, PT, R0.reuse, 0x10, P3 ;  /* 0x000000100000780c */ /* 0x040fe20001f04270 */
[----:B------:R-:W-:Y:S01]  /*17b70*/  @P1 STG.E.U16 desc[UR36][R10.64+0x12], R127 ;  /* 0x0000127f0a001986 */ /* 0x000fe2000c101524 */
[----:B------:R-:W-:-:S03]  /*17b80*/  ISETP.GT.AND P1, PT, R0, 0x11, P3 ;  /* 0x000000110000780c */ /* 0x000fc60001f24270 */
[----:B------:R-:W-:Y:S01]  /*17b90*/  @P5 STG.E.U16 desc[UR36][R8.64+0x22], R129 ;  /* 0x0000228108005986 */ /* 0x000fe2000c101524 */
[----:B------:R-:W-:-:S03]  /*17ba0*/  ISETP.GT.AND P5, PT, R0, 0x19, P2 ;  /* 0x000000190000780c */ /* 0x000fc600017a4270 */
[----:B------:R-:W-:Y:S01]  /*17bb0*/  @P4 STG.E.U16 desc[UR36][R8.64+0x20], R128 ;  /* 0x0000208008004986 */ /* 0x000fe2000c101524 */
        /* <DEDUP_REMOVED lines=70> */
[----:B------:R-:W2:Y:S01]  /*18020*/  LDL.LU R97, [R1+0x1e4] ;  /* 0x0001e40001617983 */ /* 0x000ea20000300800 */
[----:B------:R-:W-:Y:S02]  /*18030*/  F2FP.F16.F32.PACK_AB R153, RZ, R153 ;  /* 0x00000099ff99723e */ /* 0x000fe400000000ff */
[----:B------:R-:W-:Y:S01]  /*18040*/  F2FP.F16.F32.PACK_AB R152, RZ, R152 ;  /* 0x00000098ff98723e */ /* 0x000fe200000000ff */
        /* <DEDUP_REMOVED lines=156> */
[----:B------:R-:W2:Y:S01]  /*18a10*/  LDL.LU R107, [R1+0x1bc] ;  /* 0x0001bc00016b7983 */ /* 0x000ea20000300800 */
[----:B------:R-:W-:Y:S02]  /*18a20*/  F2FP.F16.F32.PACK_AB R199, RZ, R199 ;  /* 0x000000c7ffc7723e */ /* 0x000fe400000000ff */
[----:B------:R-:W-:-:S02]  /*18a30*/  F2FP.F16.F32.PACK_AB R200, RZ, R200 ;  /* 0x000000c8ffc8723e */ /* 0x000fc400000000ff */
[----:B------:R-:W-:Y:S02]  /*18a40*/  F2FP.F16.F32.PACK_AB R201, RZ, R201 ;  /* 0x000000c9ffc9723e */ /* 0x000fe400000000ff */
[----:B------:R-:W-:Y:S01]  /*18a50*/  F2FP.F16.F32.PACK_AB R202, RZ, R202 ;  /* 0x000000caffca723e */ /* 0x000fe200000000ff */
[----:B------:R-:W-:Y:S01]  /*18a60*/  @P0 STG.E.U16 desc[UR36][R6.64+0x130], R198 ;  /* 0x000130c606000986 */ /* 0x000fe2000c101524 */
[----:B------:R-:W-:-:S03]  /*18a70*/  ISETP.GT.AND P0, PT, R0, 0xa1, P3 ;  /* 0x000000a10000780c */ /* 0x000fc60001f04270 */
[----:B------:R-:W-:Y:S01]  /*18a80*/  @P5 STG.E.U16 desc[UR36][R10.64+0x132], R199 ;  /* 0x000132c70a005986 */ /* 0x000fe2000c101524 */
[----:B------:R-:W-:-:S03]  /*18a90*/  ISETP.GT.AND P5, PT, R0, 0xa9, P2 ;  /* 0x000000a90000780c */ /* 0x000fc600017a4270 */
[----:B------:R-:W-:Y:S04]  /*18aa0*/  @P6 STG.E.U16 desc[UR36][R8.64+0x140], R200 ;  /* 0x000140c808006986 */ /* 0x000fe8000c101524 */
[----:B------:R-:W-:Y:S04]  /*18ab0*/  @P1 STG.E.U16 desc[UR36][R8.64+0x142], R201 ;  /* 0x000142c908001986 */ /* 0x000fe8000c101524 */
[----:B------:R-:W-:Y:S01]  /*18ac0*/  @P4 STG.E.U16 desc[UR36][R6.64+0x140], R202 ;  /* 0x000140ca06004986 */ /* 0x000fe2000c101524 */
[----:B------:R-:W-:Y:S02]  /*18ad0*/  ISETP.GT.AND P4, PT, R0, 0xa8, P2 ;  /* 0x000000a80000780c */ /* 0x000fe40001784270 */
[----:B------:R-:W-:Y:S01]  /*18ae0*/  F2FP.F16.F32.PACK_AB R203, RZ, R203 ;  /* 0x000000cbffcb723e */ /* 0x000fe200000000ff */
[----:B------:R-:W2:Y:S01]  /*18af0*/  LDL.LU R108, [R1+0x1b8] ;  /* 0x0001b800016c7983 */ /* 0x000ea20000300800 */
[----:B------:R-:W-:-:S02]  /*18b00*/  F2FP.F16.F32.PACK_AB R204, RZ, R204 ;  /* 0x000000ccffcc723e */ /* 0x000fc400000000ff */
[----:B------:R-:W-:Y:S01]  /*18b10*/  F2FP.F16.F32.PACK_AB R205, RZ, R205 ;  /* 0x000000cdffcd723e */ /* 0x000fe200000000ff */
        /* <DEDUP_REMOVED lines=12> */
[----:B------:R-:W-:Y:S02]  /*18be0*/  ISETP.GT.AND P6, PT, R0, 0xb1, P2 ;  /* 0x000000b10000780c */ /* 0x000fe400017c4270 */
[----:B------:R-:W-:Y:S01]  /*18bf0*/  F2FP.F16.F32.PACK_AB R209, RZ, R209 ;  /* 0x000000d1ffd1723e */ /* 0x000fe200000000ff */
[----:B------:R-:W-:Y:S01]  /*18c00*/  FMUL R24, R24, R2 ;  /* 0x0000000218187220 */ /* 0x000fe20000400000 */
[----:B------:R-:W-:Y:S01]  /*18c10*/  F2FP.F16.F32.PACK_AB R210, RZ, R210 ;  /* 0x000000d2ffd2723e */ /* 0x000fe200000000ff */
[----:B------:R-:W-:Y:S01]  /*18c20*/  @P4 STG.E.U16 desc[UR36][R10.64+0x152], R207 ;  /* 0x000152cf0a004986 */ /* 0x000fe2000c101524 */
[----:B------:R-:W-:-:S03]  /*18c30*/  ISETP.GT.AND P4, PT, R0, 0xb0, P3 ;  /* 0x000000b00000780c */ /* 0x000fc60001f84270 */
[----:B------:R-:W-:Y:S01]  /*18c40*/  @P5 STG.E.U16 desc[UR36][R8.64+0x160], R208 ;  /* 0x000160d008005986 */ /* 0x000fe2000c101524 */
[C---:B------:R-:W-:Y:S02]  /*18c50*/  ISETP.GT.AND P5, PT, R0.reuse, 0xb1, P3 ;  /* 0x000000b10000780c */ /* 0x040fe40001fa4270 */
[----:B------:R-:W-:Y:S01]  /*18c60*/  F2FP.F16.F32.PACK_AB R211, RZ, R211 ;  /* 0x000000d3ffd3723e */ /* 0x000fe200000000ff */
[----:B------:R-:W-:Y:S01]  /*18c70*/  @P6 STG.E.U16 desc[UR36][R8.64+0x162], R209 ;  /* 0x000162d108006986 */ /* 0x000fe2000c101524 */
[C---:B------:R-:W-:Y:S02]  /*18c80*/  ISETP.GT.AND P6, PT, R0.reuse, 0xb8, P2 ;  /* 0x000000b80000780c */ /* 0x040fe400017c4270 */
[C---:B------:R-:W-:Y:S01]  /*18c90*/  ISETP.GT.AND P2, PT, R0.reuse, 0xb9, P2 ;  /* 0x000000b90000780c */ /* 0x040fe20001744270 */
[----:B------:R-:W-:Y:S01]  /*18ca0*/  IMAD.U32 R12, RZ, RZ, UR9 ;  /* 0x00000009ff0c7e24 */ /* 0x000fe2000f8e00ff */
[----:B------:R-:W-:Y:S01]  /*18cb0*/  F2FP.F16.F32.PACK_AB R212, RZ, R212 ;  /* 0x000000d4ffd4723e */ /* 0x000fe200000000ff */
[----:B------:R-:W-:Y:S04]  /*18cc0*/  @P4 STG.E.U16 desc[UR36][R6.64+0x160], R210 ;  /* 0x000160d206004986 */ /* 0x000fe8000c101524 */
[----:B------:R-:W-:Y:S01]  /*18cd0*/  @P5 STG.E.U16 desc[UR36][R10.64+0x162], R211 ;  /* 0x000162d30a005986 */ /* 0x000fe2000c101524 */
[----:B------:R-:W-:-:S02]  /*18ce0*/  ISETP.GT.AND P5, PT, R0, 0xb8, P3 ;  /* 0x000000b80000780c */ /* 0x000fc40001fa4270 */
[C---:B------:R-:W-:Y:S02]  /*18cf0*/  ISETP.GT.AND P3, PT, R0.reuse, 0xb9, P3 ;  /* 0x000000b90000780c */ /* 0x040fe40001f64270 */
[C---:B------:R-:W-:Y:S02]  /*18d00*/  ISETP.GT.AND P1, PT, R3.reuse, 0x100, PT ;  /* 0x000001000300780c */ /* 0x040fe40003f24270 */
[----:B------:R-:W-:Y:S01]  /*18d10*/  F2FP.F16.F32.PACK_AB R213, RZ, R213 ;  /* 0x000000d5ffd5723e */ /* 0x000fe200000000ff */
[----:B------:R-:W-:Y:S01]  /*18d20*/  @P6 STG.E.U16 desc[UR36][R8.64+0x170], R212 ;  /* 0x000170d408006986 */ /* 0x000fe2000c101524 */
[----:B------:R-:W-:Y:S02]  /*18d30*/  ISETP.GT.AND P0, PT, R3, 0x108, PT ;  /* 0x000001080300780c */ /* 0x000fe40003f04270 */
[----:B------:R-:W-:Y:S01]  /*18d40*/  MOV R3, UR8 ;  /* 0x0000000800037c02 */ /* 0x000fe20008000f00 */
[----:B------:R0:W-:Y:S01]  /*18d50*/  @P2 STG.E.U16 desc[UR36][R8.64+0x172], R213 ;  /* 0x000172d508002986 */ /* 0x0001e2000c101524 */
[----:B------:R-:W-:-:S02]  /*18d60*/  ISETP.GT.AND P6, PT, R0, RZ, P1 ;  /* 0x000000ff0000720c */ /* 0x000fc40000fc4270 */
[----:B------:R-:W-:Y:S01]  /*18d70*/  F2FP.F16.F32.PACK_AB R214, RZ, R214 ;  /* 0x000000d6ffd6723e */ /* 0x000fe200000000ff */
[----:B------:R-:W2:Y:S01]  /*18d80*/  LDL.LU R109, [R1+0x1b4] ;  /* 0x0001b400016d7983 */ /* 0x000ea20000300800 */
[----:B------:R-:W-:Y:S02]  /*18d90*/  F2FP.F16.F32.PACK_AB R215, RZ, R215 ;  /* 0x000000d7ffd7723e */ /* 0x000fe400000000ff */
[C---:B------:R-:W-:Y:S01]  /*18da0*/  LEA R4, P4, R3.reuse, R4, 0x9 ;  /* 0x0000000403047211 */ /* 0x040fe200078848ff */
[----:B------:R-:W2:Y:S01]  /*18db0*/  LDL.LU R110, [R1+0x1b0] ;  /* 0x0001b000016e7983 */ /* 0x000ea20000300800 */
[----:B0-----:R-:W-:Y:S01]  /*18dc0*/  @P5 IMAD.MOV.U32 R8, RZ, RZ, R6 ;  /* 0x000000ffff085224 */ /* 0x001fe200078e0006 */
[----:B------:R-:W-:Y:S02]  /*18dd0*/  @P5 MOV R9, R7 ;  /* 0x0000000700095202 */ /* 0x000fe40000000f00 */
[----:B------:R-:W2:Y:S01]  /*18de0*/  LDL.LU R111, [R1+0x1ac] ;  /* 0x0001ac00016f7983 */ /* 0x000ea20000300800 */
[----:B------:R-:W-:-:S02]  /*18df0*/  LEA.HI.X R5, R3, R5, R12, 0x9, P4 ;  /* 0x0000000503057211 */ /* 0x000fc400020f4c0c */
[----:B------:R-:W-:Y:S01]  /*18e00*/  F2FP.F16.F32.PACK_AB R24, RZ, R24 ;  /* 0x00000018ff18723e */ /* 0x000fe200000000ff */
[----:B------:R-:W-:Y:S01]  /*18e10*/  @P5 STG.E.U16 desc[UR36][R8.64+0x170], R214 ;  /* 0x000170d608005986 */ /* 0x000fe2000c101524 */
[----:B------:R-:W-:-:S03]  /*18e20*/  ISETP.GT.AND P5, PT, R0, RZ, P0 ;  /* 0x000000ff0000720c */ /* 0x000fc600007a4270 */
[----:B------:R-:W-:Y:S01]  /*18e30*/  @P3 STG.E.U16 desc[UR36][R10.64+0x172], R215 ;  /* 0x000172d70a003986 */ /* 0x000fe2000c101524 */
[C---:B------:R-:W-:Y:S01]  /*18e40*/  ISETP.GT.AND P3, PT, R0.reuse, 0x1, P1 ;  /* 0x000000010000780c */ /* 0x040fe20000f64270 */
[-C--:B------:R-:W-:Y:S01]  /*18e50*/  FMUL R25, R25, R2.reuse ;  /* 0x0000000219197220 */ /* 0x080fe20000400000 */
[----:B------:R-:W-:Y:S01]  /*18e60*/  ISETP.GT.AND P4, PT, R0, 0x1, P0 ;  /* 0x000000010000780c */ /* 0x000fe20000784270 */
[----:B------:R-:W2:Y:S01]  /*18e70*/  LDL.LU R112, [R1+0x1a8] ;  /* 0x0001a80001707983 */ /* 0x000ea20000300800 */
[-C--:B------:R-:W-:Y:S01]  /*18e80*/  FMUL R26, R26, R2.reuse ;  /* 0x000000021a1a7220 */ /* 0x080fe20000400000 */
[----:B------:R-:W-:Y:S01]  /*18e90*/  ISETP.GT.AND P2, PT, R0, 0x8, P1 ;  /* 0x000000080000780c */ /* 0x000fe20000f44270 */
[-C--:B------:R-:W-:Y:S01]  /*18ea0*/  FMUL R27, R27, R2.reuse ;  /* 0x000000021b1b7220 */ /* 0x080fe20000400000 */
[----:B------:R-:W-:Y:S01]  /*18eb0*/  @P6 STG.E.U16 desc[UR36][R4.64], R24 ;  /* 0x0000001804006986 */ /* 0x000fe2000c101524 */
[----:B------:R-:W-:Y:S01]  /*18ec0*/  IADD3 R6, P6, R4, UR5, RZ ;  /* 0x0000000504067c10 */ /* 0x000fe2000ffde0ff */
[----:B------:R-:W-:Y:S01]  /*18ed0*/  FMUL R28, R28, R2 ;  /* 0x000000021c1c7220 */ /* 0x000fe20000400000 */
[----:B------:R-:W-:Y:S01]  /*18ee0*/  F2FP.F16.F32.PACK_AB R25, RZ, R25 ;  /* 0x00000019ff19723e */ /* 0x000fe200000000ff */
[----:B------:R-:W2:Y:S01]  /*18ef0*/  LDL.LU R113, [R1+0x1a4] ;  /* 0x0001a40001717983 */ /* 0x000ea20000300800 */
[----:B------:R-:W-:-:S02]  /*18f00*/  F2FP.F16.F32.PACK_AB R26, RZ, R26 ;  /* 0x0000001aff1a723e */ /* 0x000fc400000000ff */
[----:B------:R-:W-:Y:S02]  /*18f10*/  IADD3.X R7, R5, UR4, RZ, P6, !PT ;  /* 0x0000000405077c10 */ /* 0x000fe4000b7fe4ff */
[----:B------:R-:W-:Y:S01]  /*18f20*/  F2FP.F16.F32.PACK_AB R27, RZ, R27 ;  /* 0x0000001bff1b723e */ /* 0x000fe200000000ff */
[----:B------:R-:W-:Y:S01]  /*18f30*/  @P3 STG.E.U16 desc[UR36][R4.64+0x2], R25 ;  /* 0x0000021904003986 */ /* 0x000fe2000c101524 */
[----:B------:R-:W-:Y:S02]  /*18f40*/  F2FP.F16.F32.PACK_AB R28, RZ, R28 ;  /* 0x0000001cff1c723e */ /* 0x000fe400000000ff */
[C---:B------:R-:W-:Y:S01]  /*18f50*/  ISETP.GT.AND P3, PT, R0.reuse, 0x9, P1 ;  /* 0x000000090000780c */ /* 0x040fe20000f64270 */
[----:B------:R-:W-:Y:S01]  /*18f60*/  @P5 STG.E.U16 desc[UR36][R6.64], R26 ;  /* 0x0000001a06005986 */ /* 0x000fe2000c101524 */
[----:B------:R-:W-:-:S03]  /*18f70*/  ISETP.GT.AND P5, PT, R0, 0x9, P0 ;  /* 0x000000090000780c */ /* 0x000fc600007a4270 */
[----:B------:R-:W-:Y:S01]  /*18f80*/  @P4 STG.E.U16 desc[UR36][R6.64+0x2], R27 ;  /* 0x0000021b06004986 */ /* 0x000fe2000c101524 */
[----:B------:R-:W-:Y:S01]  /*18f90*/  ISETP.GT.AND P4, PT, R0, 0x8, P0 ;  /* 0x000000080000780c */ /* 0x000fe20000784270 */
[-C--:B------:R-:W-:Y:S02]  /*18fa0*/  FMUL R29, R29, R2.reuse ;  /* 0x000000021d1d7220 */ /* 0x080fe40000400000 */
[----:B------:R-:W2:Y:S01]  /*18fb0*/  LDL.LU R114, [R1+0x1a0] ;  /* 0x0001a00001727983 */ /* 0x000ea20000300800 */
[----:B------:R-:W-:-:S03]  /*18fc0*/  FMUL R30, R30, R2 ;  /* 0x000000021e1e7220 */ /* 0x000fc60000400000 */
[----:B------:R-:W2:Y:S01]  /*18fd0*/  LDL.LU R115, [R1+0x19c] ;  /* 0x00019c0001737983 */ /* 0x000ea20000300800 */
[----:B------:R-:W-:-:S03]  /*18fe0*/  FMUL R31, R31, R2 ;  /* 0x000000021f1f7220 */ /* 0x000fc60000400000 */
[----:B------:R-:W-:Y:S01]  /*18ff0*/  @P2 STG.E.U16 desc[UR36][R4.64+0x10], R28 ;  /* 0x0000101c04002986 */ /* 0x000fe2000c101524 */
[----:B------:R-:W-:-:S03]  /*19000*/  ISETP.GT.AND P2, PT, R0, 0x10, P1 ;  /* 0x000000100000780c */ /* 0x000fc60000f44270 */
[----:B------:R-:W2:Y:S01]  /*19010*/  LDL.LU R116, [R1+0x198] ;  /* 0x0001980001747983 */ /* 0x000ea20000300800 */
[----:B------:R-:W-:-:S03]  /*19020*/  FMUL R32, R32, R2 ;  /* 0x0000000220207220 */ /* 0x000fc60000400000 */
[----:B------:R-:W2:Y:S01]  /*19030*/  LDL.LU R117, [R1+0x194] ;  /* 0x0001940001757983 */ /* 0x000ea20000300800 */
[----:B------:R-:W-:Y:S02]  /*19040*/  F2FP.F16.F32.PACK_AB R29, RZ, R29 ;  /* 0x0000001dff1d723e */ /* 0x000fe400000000ff */
[----:B------:R-:W-:Y:S01]  /*19050*/  F2FP.F16.F32.PACK_AB R30, RZ, R30 ;  /* 0x0000001eff1e723e */ /* 0x000fe200000000ff */
[----:B------:R-:W2:Y:S01]  /*19060*/  LDL.LU R118, [R1+0x190] ;  /* 0x0001900001767983 */ /* 0x000ea20000300800 */
[----:B------:R-:W-:Y:S02]  /*19070*/  F2FP.F16.F32.PACK_AB R31, RZ, R31 ;  /* 0x0000001fff1f723e */ /* 0x000fe400000000ff */
[----:B------:R-:W-:Y:S01]  /*19080*/  F2FP.F16.F32.PACK_AB R32, RZ, R32 ;  /* 0x00000020ff20723e */ /* 0x000fe200000000ff */
[----:B------:R-:W2:Y:S04]  /*19090*/  LDL.LU R119, [R1+0x18c] ;  /* 0x00018c0001777983 */ /* 0x000ea80000300800 */
[----:B------:R-:W-:Y:S01]  /*190a0*/  @P3 STG.E.U16 desc[UR36][R4.64+0x12], R29 ;  /* 0x0000121d04003986 */ /* 0x000fe2000c101524 */
[----:B------:R-:W-:-:S03]  /*190b0*/  ISETP.GT.AND P3, PT, R0, 0x11, P1 ;  /* 0x000000110000780c */ /* 0x000fc60000f64270 */
[----:B------:R-:W-:Y:S01]  /*190c0*/  @P4 STG.E.U16 desc[UR36][R6.64+0x10], R30 ;  /* 0x0000101e06004986 */ /* 0x000fe2000c101524 */
[C---:B------:R-:W-:Y:S01]  /*190d0*/  ISETP.GT.AND P4, PT, R0.reuse, 0x10, P0 ;  /* 0x000000100000780c */ /* 0x040fe20000784270 */
[-C--:B------:R-:W-:Y:S02]  /*190e0*/  FMUL R33, R33, R2.reuse ;  /* 0x0000000221217220 */ /* 0x080fe40000400000 */
[----:B------:R-:W-:Y:S01]  /*190f0*/  @P5 STG.E.U16 desc[UR36][R6.64+0x12], R31 ;  /* 0x0000121f06005986 */ /* 0x000fe2000c101524 */
[----:B------:R-:W-:Y:S01]  /*19100*/  ISETP.GT.AND P5, PT, R0, 0x11, P0 ;  /* 0x000000110000780c */ /* 0x000fe200007a4270 */
[-C--:B------:R-:W-:Y:S02]  /*19110*/  FMUL R34, R34, R2.reuse ;  /* 0x0000000222227220 */ /* 0x080fe40000400000 */
[----:B------:R-:W-:Y:S01]  /*19120*/  @P2 STG.E.U16 desc[UR36][R4.64+0x20], R32 ;  /* 0x0000202004002986 */ /* 0x000fe2000c101524 */
[----:B------:R-:W-:Y:S01]  /*19130*/  ISETP.GT.AND P2, PT, R0, 0x18, P1 ;  /* 0x000000180000780c */ /* 0x000fe20000f44270 */
[-C--:B------:R-:W-:Y:S01]  /*19140*/  FMUL R35, R35, R2.reuse ;  /* 0x0000000223237220 */ /* 0x080fe20000400000 */
[-C--:B------:R-:W-:Y:S01]  /*19150*/  FMUL R36, R36, R2.reuse ;  /* 0x0000000224247220 */ /* 0x080fe20000400000 */
[----:B------:R-:W-:Y:S01]  /*19160*/  F2FP.F16.F32.PACK_AB R33, RZ, R33 ;  /* 0x00000021ff21723e */ /* 0x000fe200000000ff */
[----:B------:R-:W-:Y:S01]  /*19170*/  FMUL R37, R37, R2 ;  /* 0x0000000225257220 */ /* 0x000fe20000400000 */
[----:B------:R-:W-:Y:S01]  /*19180*/  F2FP.F16.F32.PACK_AB R34, RZ, R34 ;  /* 0x00000022ff22723e */ /* 0x000fe200000000ff */
[-C--:B------:R-:W-:Y:S01]  /*19190*/  FMUL R38, R38, R2.reuse ;  /* 0x0000000226267220 */ /* 0x080fe20000400000 */
[----:B------:R-:W-:Y:S01]  /*191a0*/  F2FP.F16.F32.PACK_AB R35, RZ, R35 ;  /* 0x00000023ff23723e */ /* 0x000fe200000000ff */
[----:B------:R-:W-:Y:S01]  /*191b0*/  FMUL R39, R39, R2 ;  /* 0x0000000227277220 */ /* 0x000fe20000400000 */
        /* <DEDUP_REMOVED lines=8> */
[----:B------:R-:W-:Y:S01]  /*19240*/  ISETP.GT.AND P2, PT, R0, 0x20, P1 ;  /* 0x000000200000780c */ /* 0x000fe20000f44270 */
[----:B------:R-:W-:Y:S01]  /*19250*/  FMUL R40, R40, R2 ;  /* 0x0000000228287220 */ /* 0x000fe20000400000 */
[----:B------:R-:W-:Y:S01]  /*19260*/  F2FP.F16.F32.PACK_AB R37, RZ, R37 ;  /* 0x00000025ff25723e */ /* 0x000fe200000000ff */
[----:B------:R0:W5:Y:S01]  /*19270*/  LDL.LU R16, [R1+0x188] ;  /* 0x0001880001107983 */ /* 0x0001620000300800 */
[----:B------:R-:W-:Y:S02]  /*19280*/  F2FP.F16.F32.PACK_AB R38, RZ, R38 ;  /* 0x00000026ff26723e */ /* 0x000fe400000000ff */
[----:B------:R-:W-:Y:S02]  /*19290*/  F2FP.F16.F32.PACK_AB R39, RZ, R39 ;  /* 0x00000027ff27723e */ /* 0x000fe400000000ff */
[----:B------:R-:W-:Y:S01]  /*192a0*/  F2FP.F16.F32.PACK_AB R40, RZ, R40 ;  /* 0x00000028ff28723e */ /* 0x000fe200000000ff */
        /* <DEDUP_REMOVED lines=11> */
[----:B------:R-:W-:Y:S01]  /*19360*/  FMUL R44, R44, R2 ;  /* 0x000000022c2c7220 */ /* 0x000fe20000400000 */
[----:B------:R-:W-:-:S02]  /*19370*/  F2FP.F16.F32.PACK_AB R41, RZ, R41 ;  /* 0x00000029ff29723e */ /* 0x000fc400000000ff */
        /* <DEDUP_REMOVED lines=158> */
[----:B----4-:R-:W-:Y:S01]  /*19d60*/  FMUL R84, R84, R2 ;  /* 0x0000000254547220 */ /* 0x010fe20000400000 */
        /* <DEDUP_REMOVED lines=8> */
[-C--:B---3--:R-:W-:Y:S02]  /*19df0*/  FMUL R85, R85, R2.reuse ;  /* 0x0000000255557220 */ /* 0x088fe40000400000 */
[----:B------:R-:W-:Y:S01]  /*19e00*/  @P5 STG.E.U16 desc[UR36][R6.64+0xe2], R83 ;  /* 0x0000e25306005986 */ /* 0x000fe2000c101524 */
[----:B------:R-:W-:Y:S01]  /*19e10*/  ISETP.GT.AND P5, PT, R0, 0x79, P0 ;  /* 0x000000790000780c */ /* 0x000fe200007a4270 */
[-C--:B--2---:R-:W-:Y:S02]  /*19e20*/  FMUL R86, R86, R2.reuse ;  /* 0x0000000256567220 */ /* 0x084fe40000400000 */
        /* <DEDUP_REMOVED lines=91> */
[----:B------:R-:W-:-:S03]  /*1a3e0*/  ISETP.GT.AND P4, PT, R0, 0xa8, P0 ;  /* 0x000000a80000780c */ /* 0x000fc60000784270 */
[----:B------:R-:W-:Y:S01]  /*1a3f0*/  @P5 STG.E.U16 desc[UR36][R6.64+0x142], R107 ;  /* 0x0001426b06005986 */ /* 0x000fe2000c101524 */
[-C--:B------:R-:W-:Y:S01]  /*1a400*/  FMUL R109, R109, R2.reuse ;  /* 0x000000026d6d7220 */ /* 0x080fe20000400000 */
[C---:B------:R-:W-:Y:S02]  /*1a410*/  ISETP.GT.AND P5, PT, R0.reuse, 0xb0, P1 ;  /* 0x000000b00000780c */ /* 0x040fe40000fa4270 */
[----:B------:R-:W-:Y:S01]  /*1a420*/  @P2 STG.E.U16 desc[UR36][R4.64+0x150], R108 ;  /* 0x0001506c04002986 */ /* 0x000fe2000c101524 */
[----:B------:R-:W-:Y:S01]  /*1a430*/  ISETP.GT.AND P2, PT, R0, 0xa9, P0 ;  /* 0x000000a90000780c */ /* 0x000fe20000744270 */
[-C--:B------:R-:W-:Y:S01]  /*1a440*/  FMUL R110, R110, R2.reuse ;  /* 0x000000026e6e7220 */ /* 0x080fe20000400000 */
[-C--:B------:R-:W-:Y:S01]  /*1a450*/  FMUL R111, R111, R2.reuse ;  /* 0x000000026f6f7220 */ /* 0x080fe20000400000 */
[----:B------:R-:W-:Y:S01]  /*1a460*/  FMUL R112, R112, R2 ;  /* 0x0000000270707220 */ /* 0x000fe20000400000 */
[----:B------:R-:W-:Y:S02]  /*1a470*/  F2FP.F16.F32.PACK_AB R109, RZ, R109 ;  /* 0x0000006dff6d723e */ /* 0x000fe400000000ff */
[----:B------:R-:W-:-:S02]  /*1a480*/  F2FP.F16.F32.PACK_AB R110, RZ, R110 ;  /* 0x0000006eff6e723e */ /* 0x000fc400000000ff */
[----:B------:R-:W-:Y:S02]  /*1a490*/  F2FP.F16.F32.PACK_AB R111, RZ, R111 ;  /* 0x0000006fff6f723e */ /* 0x000fe400000000ff */
[----:B------:R-:W-:Y:S01]  /*1a4a0*/  F2FP.F16.F32.PACK_AB R112, RZ, R112 ;  /* 0x00000070ff70723e */ /* 0x000fe200000000ff */
[----:B------:R-:W-:Y:S04]  /*1a4b0*/  @P3 STG.E.U16 desc[UR36][R4.64+0x152], R109 ;  /* 0x0001526d04003986 */ /* 0x000fe8000c101524 */
[----:B------:R-:W-:Y:S01]  /*1a4c0*/  @P4 STG.E.U16 desc[UR36][R6.64+0x150], R110 ;  /* 0x0001506e06004986 */ /* 0x000fe2000c101524 */
[----:B------:R-:W-:-:S03]  /*1a4d0*/  ISETP.GT.AND P4, PT, R0, 0xb1, P0 ;  /* 0x000000b10000780c */ /* 0x000fc60000784270 */
[----:B------:R-:W-:Y:S01]  /*1a4e0*/  @P2 STG.E.U16 desc[UR36][R6.64+0x152], R111 ;  /* 0x0001526f06002986 */ /* 0x000fe2000c101524 */
[----:B------:R-:W-:-:S03]  /*1a4f0*/  ISETP.GT.AND P2, PT, R0, 0xb1, P1 ;  /* 0x000000b10000780c */ /* 0x000fc60000f44270 */
[----:B------:R-:W-:Y:S01]  /*1a500*/  @P5 STG.E.U16 desc[UR36][R4.64+0x160], R112 ;  /* 0x0001607004005986 */ /* 0x000fe2000c101524 */
[C---:B------:R-:W-:Y:S01]  /*1a510*/  ISETP.GT.AND P5, PT, R0.reuse, 0xb0, P0 ;  /* 0x000000b00000780c */ /* 0x040fe200007a4270 */
[-C--:B------:R-:W-:Y:S01]  /*1a520*/  FMUL R113, R113, R2.reuse ;  /* 0x0000000271717220 */ /* 0x080fe20000400000 */
[----:B------:R-:W-:Y:S01]  /*1a530*/  ISETP.GT.AND P3, PT, R0, 0xb8, P1 ;  /* 0x000000b80000780c */ /* 0x000fe20000f64270 */
[-C--:B------:R-:W-:Y:S01]  /*1a540*/  FMUL R114, R114, R2.reuse ;  /* 0x0000000272727220 */ /* 0x080fe20000400000 */
[C---:B------:R-:W-:Y:S01]  /*1a550*/  ISETP.GT.AND P1, PT, R0.reuse, 0xb9, P1 ;  /* 0x000000b90000780c */ /* 0x040fe20000f24270 */
[-C--:B------:R-:W-:Y:S01]  /*1a560*/  FMUL R115, R115, R2.reuse ;  /* 0x0000000273737220 */ /* 0x080fe20000400000 */
[----:B------:R-:W-:Y:S01]  /*1a570*/  ISETP.GT.AND P6, PT, R0, 0xb8, P0 ;  /* 0x000000b80000780c */ /* 0x000fe200007c4270 */
[-C--:B------:R-:W-:Y:S01]  /*1a580*/  FMUL R116, R116, R2.reuse ;  /* 0x0000000274747220 */ /* 0x080fe20000400000 */
[----:B------:R-:W-:Y:S01]  /*1a590*/  FMUL R117, R117, R2 ;  /* 0x0000000275757220 */ /* 0x000fe20000400000 */
[----:B------:R-:W-:-:S02]  /*1a5a0*/  F2FP.F16.F32.PACK_AB R113, RZ, R113 ;  /* 0x00000071ff71723e */ /* 0x000fc400000000ff */
[----:B------:R-:W-:Y:S02]  /*1a5b0*/  F2FP.F16.F32.PACK_AB R114, RZ, R114 ;  /* 0x00000072ff72723e */ /* 0x000fe400000000ff */
[----:B------:R-:W-:Y:S02]  /*1a5c0*/  F2FP.F16.F32.PACK_AB R115, RZ, R115 ;  /* 0x00000073ff73723e */ /* 0x000fe400000000ff */
[----:B------:R-:W-:Y:S02]  /*1a5d0*/  ISETP.GT.AND P0, PT, R0, 0xb9, P0 ;  /* 0x000000b90000780c */ /* 0x000fe40000704270 */
[----:B------:R-:W-:Y:S01]  /*1a5e0*/  F2FP.F16.F32.PACK_AB R116, RZ, R116 ;  /* 0x00000074ff74723e */ /* 0x000fe200000000ff */
[-C--:B------:R-:W-:Y:S01]  /*1a5f0*/  FMUL R118, R118, R2.reuse ;  /* 0x0000000276767220 */ /* 0x080fe20000400000 */
[----:B------:R-:W-:Y:S01]  /*1a600*/  F2FP.F16.F32.PACK_AB R117, RZ, R117 ;  /* 0x00000075ff75723e */ /* 0x000fe200000000ff */
[----:B------:R-:W-:Y:S01]  /*1a610*/  @P2 STG.E.U16 desc[UR36][R4.64+0x162], R113 ;  /* 0x0001627104002986 */ /* 0x000fe2000c101524 */
[----:B------:R-:W-:-:S03]  /*1a620*/  FMUL R119, R119, R2 ;  /* 0x0000000277777220 */ /* 0x000fc60000400000 */
[----:B------:R-:W-:Y:S01]  /*1a630*/  @P5 STG.E.U16 desc[UR36][R6.64+0x160], R114 ;  /* 0x0001607206005986 */ /* 0x000fe2000c101524 */
[----:B------:R-:W-:-:S03]  /*1a640*/  F2FP.F16.F32.PACK_AB R118, RZ, R118 ;  /* 0x00000076ff76723e */ /* 0x000fc600000000ff */
[----:B------:R-:W-:Y:S01]  /*1a650*/  @P4 STG.E.U16 desc[UR36][R6.64+0x162], R115 ;  /* 0x0001627306004986 */ /* 0x000fe2000c101524 */
[----:B------:R-:W-:-:S03]  /*1a660*/  F2FP.F16.F32.PACK_AB R119, RZ, R119 ;  /* 0x00000077ff77723e */ /* 0x000fc600000000ff */
[----:B------:R-:W-:Y:S04]  /*1a670*/  @P3 STG.E.U16 desc[UR36][R4.64+0x170], R116 ;  /* 0x0001707404003986 */ /* 0x000fe8000c101524 */
[----:B------:R1:W-:Y:S02]  /*1a680*/  @P1 STG.E.U16 desc[UR36][R4.64+0x172], R117 ;  /* 0x0001727504001986 */ /* 0x0003e4000c101524 */
[----:B-1----:R-:W-:Y:S02]  /*1a690*/  @P6 IMAD.MOV.U32 R4, RZ, RZ, R6 ;  /* 0x000000ffff046224 */ /* 0x002fe400078e0006 */
[----:B------:R-:W-:-:S05]  /*1a6a0*/  @P6 IMAD.MOV.U32 R5, RZ, RZ, R7 ;  /* 0x000000ffff056224 */ /* 0x000fca00078e0007 */
[----:B------:R0:W-:Y:S04]  /*1a6b0*/  @P6 STG.E.U16 desc[UR36][R4.64+0x170], R118 ;  /* 0x0001707604006986 */ /* 0x0001e8000c101524 */
[----:B------:R0:W-:Y:S02]  /*1a6c0*/  @P0 STG.E.U16 desc[UR36][R6.64+0x172], R119 ;  /* 0x0001727706000986 */ /* 0x0001e4000c101524 */
.L_x_600:
[----:B------:R-:W-:Y:S05]  /*1a6d0*/  BSYNC B0 ;  /* 0x0000000000007941 */ /* 0x000fea0003800000 */
.L_x_28:
[----:B0-----:R-:W2:Y:S04]  /*1a6e0*/  LDL.LU R5, [R1+0x180] ;  /* 0x0001800001057983 */ /* 0x001ea80000300800 */
[----:B------:R-:W2:Y:S01]  /*1a6f0*/  LDL.LU R4, [R1+0x184] ;  /* 0x0001840001047983 */ /* 0x000ea20000300800 */
[----:B------:R-:W-:Y:S01]  /*1a700*/  ULDC UR4, c[0x0][0xc] ;  /* 0x0000030000047ab9 */ /* 0x000fe20000000800 */
[----:B------:R-:W-:Y:S01]  /*1a710*/  ULDC UR5, c[0x0][0x10] ;  /* 0x0000040000057ab9 */ /* 0x000fe20000000800 */
[----:B------:R-:W2:Y:S01]  /*1a720*/  LDC R3, c[0x0][0x14] ;  /* 0x00000500ff037b82 */ /* 0x000ea20000000800 */
[----:B------:R-:W-:Y:S01]  /*1a730*/  UIMAD.WIDE.U32 UR4, UR4, UR5, URZ ;  /* 0x00000005040472a5 */ /* 0x000fe2000f8e003f */
[----:B------:R-:W-:Y:S01]  /*1a740*/  PRMT R0, RZ, 0x7610, R0 ;  /* 0x00007610ff007816 */ /* 0x000fe20000000000 */
[----:B------:R-:W-:Y:S01]  /*1a750*/  UMOV UR43, 0xffffffff ;  /* 0xffffffff002b7882 */ /* 0x000fe20000000000 */
[----:B------:R-:W-:-:S03]  /*1a760*/  UMOV UR44, 0xffffffff ;  /* 0xffffffff002c7882 */ /* 0x000fc60000000000 */
[----:B--2---:R-:W-:-:S04]  /*1a770*/  IMAD.WIDE.U32 R4, R3, UR4, R4 ;  /* 0x0000000403047c25 */ /* 0x004fc8000f8e0004 */
[----:B------:R-:W-:Y:S01]  /*1a780*/  IMAD R3, R3, UR5, RZ ;  /* 0x0000000503037c24 */ /* 0x000fe2000f8e02ff */
[----:B------:R-:W-:Y:S01]  /*1a790*/  ULDC.64 UR4, c[0x0][0x650] ;  /* 0x0001940000047ab9 */ /* 0x000fe20000000a00 */
[----:B------:R-:W-:Y:S01]  /*1a7a0*/  IMAD.MOV.U32 R7, RZ, RZ, R4 ;  /* 0x000000ffff077224 */ /* 0x000fe200078e0004 */
[----:B------:R-:W-:Y:S02]  /*1a7b0*/  ISETP.GE.U32.AND P0, PT, R4, UR4, PT ;  /* 0x0000000404007c0c */ /* 0x000fe4000bf06070 */
[----:B------:R-:W-:-:S04]  /*1a7c0*/  IADD3 R6, R5, R3, RZ ;  /* 0x0000000305067210 */ /* 0x000fc80007ffe0ff */
[----:B------:R-:W-:Y:S01]  /*1a7d0*/  ISETP.GE.U32.AND.EX P0, PT, R6, UR5, PT, P0 ;  /* 0x0000000506007c0c */ /* 0x000fe2000bf06100 */
[----:B------:R0:W-:Y:S04]  /*1a7e0*/  STL [R1+0x180], R6 ;  /* 0x0001800601007387 */ /* 0x0001e80000100800 */
[----:B------:R0:W-:Y:S08]  /*1a7f0*/  STL [R1+0x184], R7 ;  /* 0x0001840701007387 */ /* 0x0001f00000100800 */
[----:B------:R-:W-:Y:S05]  /*1a800*/  @P0 BRA `(.L_x_601) ;  /* 0x0000000400880947 */ /* 0x000fea0003800000 */
[----:B------:R-:W2:Y:S01]  /*1a810*/  S2UR UR6, SR_CTAID.X ;  /* 0x00000000000679c3 */ /* 0x000ea20000002500 */
[----:B------:R-:W-:Y:S01]  /*1a820*/  ULDC.64 UR12, c[0x0][0x628] ;  /* 0x00018a00000c7ab9 */ /* 0x000fe20000000a00 */
[----:B------:R-:W-:Y:S01]  /*1a830*/  ULDC UR4, c[0x0][0x150] ;  /* 0x0000540000047ab9 */ /* 0x000fe20000000800 */
[----:B------:R-:W-:Y:S01]  /*1a840*/  ISETP.NE.U32.AND P0, PT, RZ, UR12, PT ;  /* 0x0000000cff007c0c */ /* 0x000fe2000bf05070 */
[----:B------:R-:W-:Y:S01]  /*1a850*/  ULDC UR15, c[0x0][0x630] ;  /* 0x00018c00000f7ab9 */ /* 0x000fe20000000800 */
[C---:B------:R-:W-:Y:S01]  /*1a860*/  R2UR UR16, R7.reuse ;  /* 0x00000000071072ca */ /* 0x040fe200000e0000 */
[----:B------:R-:W-:Y:S01]  /*1a870*/  ULDC UR19, c[0x0][0x154] ;  /* 0x0000550000137ab9 */ /* 0x000fe20000000800 */
[----:B------:R-:W-:Y:S01]  /*1a880*/  ISETP.NE.AND.EX P0, PT, RZ, UR13, PT, P0 ;  /* 0x0000000dff007c0c */ /* 0x000fe2000bf05300 */
[----:B------:R-:W0:Y:S01]  /*1a890*/  S2UR UR18, SR_CTAID.Y ;  /* 0x00000000001279c3 */ /* 0x000e220000002600 */
[----:B------:R-:W-:Y:S02]  /*1a8a0*/  R2UR UR17, R6 ;  /* 0x00000000061172ca */ /* 0x000fe400000e0000 */
[----:B------:R-:W-:-:S02]  /*1a8b0*/  R2UR UR10, R7 ;  /* 0x00000000070a72ca */ /* 0x000fc400000e0000 */
[----:B------:R-:W-:Y:S02]  /*1a8c0*/  R2UR UR11, R6 ;  /* 0x00000000060b72ca */ /* 0x000fe400000e0000 */
[----:B--2---:R-:W-:-:S05]  /*1a8d0*/  I2FP.F32.U32 R0, UR6 ;  /* 0x0000000600007c45 */ /* 0x004fca0008201000 */
[----:B------:R-:W-:-:S04]  /*1a8e0*/  FMUL R0, R0, UR4 ;  /* 0x0000000400007c20 */ /* 0x000fc80008400000 */
[----:B------:R2:W0:Y:S01]  /*1a8f0*/  F2I.U32.TRUNC.NTZ R3, R0 ;  /* 0x0000000000037305 */ /* 0x000422000020f000 */
[----:B------:R-:W-:Y:S05]  /*1a900*/  @!P0 BRA `(.L_x_602) ;  /* 0x0000000000308947 */ /* 0x000fea0003800000 */
        /* <DEDUP_REMOVED lines=12> */
.L_x_602:
[----:B------:R-:W-:Y:S01]  /*1a9d0*/  USHF.R.U64 UR44, UR10, UR15, UR11 ;  /* 0x0000000f0a2c7299 */ /* 0x000fe2000800120b */
[----:B0-2---:R-:W-:Y:S01]  /*1a9e0*/  I2FP.F32.U32 R0, UR18 ;  /* 0x0000001200007c45 */ /* 0x005fe20008201000 */
[----:B------:R-:W-:Y:S02]  /*1a9f0*/  USHF.R.U32.HI UR4, URZ, UR15, UR11 ;  /* 0x0000000f3f047299 */ /* 0x000fe4000801160b */
        /* <DEDUP_REMOVED lines=8> */
[----:B------:R-:W-:Y:S01]  /*1aa80*/  UIMAD.WIDE.U32 UR8, UR10, UR12, UR8 ;  /* 0x0000000c0a0872a5 */ /* 0x000fe2000f8e0008 */
[----:B------:R-:W-:Y:S01]  /*1aa90*/  R2UR UR12, R3 ;  /* 0x00000000030c72ca */ /* 0x000fe200000e0000 */
[----:B------:R-:W-:Y:S01]  /*1aaa0*/  UIMAD UR10, UR10, UR13, UR4 ;  /* 0x0000000d0a0a72a4 */ /* 0x000fe2000f8e0204 */
[----:B------:R-:W-:Y:S01]  /*1aab0*/  ULDC UR11, c[0x0][0x618] ;  /* 0x00018600000b7ab9 */ /* 0x000fe20000000800 */
[----:B------:R-:W-:Y:S02]  /*1aac0*/  ULDC UR21, c[0x0][0x658] ;  /* 0x0001960000157ab9 */ /* 0x000fe40000000800 */
[----:B------:R-:W-:Y:S01]  /*1aad0*/  UIADD3 UR9, UR9, UR10, URZ ;  /* 0x0000000a09097290 */ /* 0x000fe2000fffe03f */
[----:B------:R-:W-:Y:S01]  /*1aae0*/  UMOV UR15, 0xffffffff ;  /* 0xffffffff000f7882 */ /* 0x000fe20000000000 */
[----:B------:R-:W-:Y:S01]  /*1aaf0*/  ULDC.64 UR4, c[0x0][0x640] ;  /* 0x0001900000047ab9 */ /* 0x000fe20000000a00 */
[----:B------:R-:W-:Y:S01]  /*1ab00*/  USHF.L.U32 UR15, UR15, UR21, URZ ;  /* 0x000000150f0f7299 */ /* 0x000fe2000800063f */
[----:B------:R-:W-:Y:S01]  /*1ab10*/  ISETP.NE.U32.AND P0, PT, RZ, UR4, PT ;  /* 0x00000004ff007c0c */ /* 0x000fe2000bf05070 */
[----:B------:R-:W-:-:S02]  /*1ab20*/  USHF.R.U64 UR16, UR8, UR11, UR9 ;  /* 0x0000000b08107299 */ /* 0x000fc40008001209 */
[----:B------:R-:W-:Y:S01]  /*1ab30*/  USHF.R.U32.HI UR8, URZ, UR11, UR9 ;  /* 0x0000000b3f087299 */ /* 0x000fe20008011609 */
[----:B0-----:R-:W-:Y:S01]  /*1ab40*/  R2UR UR14, R0 ;  /* 0x00000000000e72ca */ /* 0x001fe200000e0000 */
[----:B------:R-:W-:Y:S01]  /*1ab50*/  ULDC UR17, c[0x0][0x608] ;  /* 0x0001820000117ab9 */ /* 0x000fe20000000800 */
[----:B------:R-:W-:Y:S01]  /*1ab60*/  ULOP3.LUT UR42, URZ, UR15, URZ, 0x33, !UPT ;  /* 0x0000000f3f2a7292 */ /* 0x000fe2000f8e333f */
[----:B------:R-:W-:Y:S01]  /*1ab70*/  ISETP.NE.AND.EX P0, PT, RZ, UR5, PT, P0 ;  /* 0x00000005ff007c0c */ /* 0x000fe2000bf05300 */
[----:B------:R-:W-:Y:S02]  /*1ab80*/  USHF.R.U64 UR15, UR16, UR17, UR8 ;  /* 0x00000011100f7299 */ /* 0x000fe40008001208 */
[----:B------:R-:W-:Y:S02]  /*1ab90*/  USHF.R.U32.HI UR8, URZ, UR17, UR8 ;  /* 0x000000113f087299 */ /* 0x000fe40008011608 */
[----:B------:R-:W-:Y:S02]  /*1aba0*/  UIADD3 UR12, -UR12, URZ, URZ ;  /* 0x0000003f0c0c7290 */ /* 0x000fe4000fffe13f */
[----:B------:R-:W-:Y:S01]  /*1abb0*/  USHF.R.U64 UR17, UR15, UR21, UR8 ;  /* 0x000000150f117299 */ /* 0x000fe20008001208 */
[----:B------:R-:W-:Y:S01]  /*1abc0*/  UMOV UR19, 0x1 ;  /* 0x0000000100137882 */ /* 0x000fe20000000000 */
[----:B------:R-:W-:Y:S01]  /*1abd0*/  ULDC UR13, c[0x0][0x144] ;  /* 0x00005100000d7ab9 */ /* 0x000fe20000000800 */
[----:B------:R-:W-:Y:S01]  /*1abe0*/  ULDC UR7, c[0x0][0x600] ;  /* 0x0001800000077ab9 */ /* 0x000fe20000000800 */
[----:B------:R-:W-:-:S02]  /*1abf0*/  USHF.L.U32 UR24, UR19, UR21, URZ ;  /* 0x0000001513187299 */ /* 0x000fc4000800063f */
[----:B------:R-:W-:Y:S02]  /*1ac00*/  USHF.R.U32.HI UR8, URZ, UR21, UR8 ;  /* 0x000000153f087299 */ /* 0x000fe40008011608 */
[----:B------:R-:W-:Y:S02]  /*1ac10*/  UIMAD UR21, UR13, UR12, UR6 ;  /* 0x0000000c0d1572a4 */ /* 0x000fe4000f8e0206 */
[----:B------:R-:W-:Y:S02]  /*1ac20*/  UIADD3 UR20, UR7, -0x1, URZ ;  /* 0xffffffff07147890 */ /* 0x000fe4000fffe03f */
[----:B------:R-:W-:Y:S01]  /*1ac30*/  UIADD3 UR19, -UR14, URZ, URZ ;  /* 0x0000003f0e137290 */ /* 0x000fe2000fffe13f */
        /* <DEDUP_REMOVED lines=17> */
.L_x_603:
[----:B------:R-:W-:Y:S01]  /*1ad50*/  UISETP.NE.AND UP0, UPT, UR41, URZ, UPT ;  /* 0x0000003f2900728c */ /* 0x000fe2000bf05270 */
[----:B------:R-:W-:Y:S01]  /*1ad60*/  IMAD.MOV.U32 R0, RZ, RZ, 0x1 ;  /* 0x00000001ff007424 */ /* 0x000fe200078e00ff */
[----:B------:R-:W-:Y:S02]  /*1ad70*/  USHF.R.U64 UR4, UR6, UR22, UR8 ;  /* 0x0000001606047299 */ /* 0x000fe40008001208 */
[----:B------:R-:W-:Y:S02]  /*1ad80*/  ULOP3.LUT UR42, UR15, UR42, URZ, 0xc0, !UPT ;  /* 0x0000002a0f2a7292 */ /* 0x000fe4000f8ec03f */
[----:B------:R-:W-:Y:S02]  /*1ad90*/  UIADD3 UR5, -UR4, URZ, URZ ;  /* 0x0000003f04057290 */ /* 0x000fe4000fffe13f */
[----:B------:R-:W-:Y:S02]  /*1ada0*/  UIMAD UR42, UR24, UR4, UR42 ;  /* 0x00000004182a72a4 */ /* 0x000fe4000f8e022a */
[----:B------:R-:W-:-:S02]  /*1adb0*/  ULOP3.LUT UR16, UR16, UR20, URZ, 0xc0, !UPT ;  /* 0x0000001410107292 */ /* 0x000fc4000f8ec03f */
[----:B------:R-:W-:Y:S02]  /*1adc0*/  @UP0 UIMAD UR21, UR25, UR19, UR18 ;  /* 0x00000013191502a4 */ /* 0x000fe4000f8e0212 */
[----:B------:R-:W-:-:S03]  /*1add0*/  UIMAD UR4, UR5, UR23, UR17 ;  /* 0x00000017050472a4 */ /* 0x000fc6000f8e0211 */
[----:B------:R-:W-:Y:S01]  /*1ade0*/  ULDC UR5, c[0x0][0x610] ;  /* 0x0001840000057ab9 */ /* 0x000fe20000000800 */
[----:B------:R-:W-:Y:S02]  /*1adf0*/  UIMAD UR4, UR4, UR7, UR16 ;  /* 0x00000007040472a4 */ /* 0x000fe4000f8e0210 */
[----:B------:R-:W-:-:S04]  /*1ae00*/  UIMAD UR42, UR42, UR5, UR21 ;  /* 0x000000052a2a72a4 */ /* 0x000fc8000f8e0215 */
[----:B------:R-:W-:Y:S02]  /*1ae10*/  USEL UR43, UR4, UR42, !UP0 ;  /* 0x0000002a042b7287 */ /* 0x000fe4000c000000 */
[----:B------:R-:W-:-:S12]  /*1ae20*/  USEL UR42, UR42, UR4, !UP0 ;  /* 0x000000042a2a7287 */ /* 0x000fd8000c000000 */
.L_x_601:
[----:B------:R-:W-:-:S13]  /*1ae30*/  LOP3.LUT P0, RZ, R0, 0xff, RZ, 0xc0, !PT ;  /* 0x000000ff00ff7812 */ /* 0x000fda000780c0ff */
[----:B------:R-:W-:Y:S05]  /*1ae40*/  @P0 BRA `(.L_x_604) ;  /* 0xfffffe6000a80947 */ /* 0x000fea000383ffff */
[----:B------:R-:W-:Y:S05]  /*1ae50*/  EXIT ;  /* 0x000000000000794d */ /* 0x000fea0003800000 */
.L_x_3:
[----:B------:R-:W2:Y:S01]  /*1ae60*/  LDL R4, [R1+0x184] ;  /* 0x0001840001047983 */ /* 0x000ea20000100800 */
[----:B------:R-:W-:-:S03]  /*1ae70*/  ULDC.64 UR8, c[0x0][0x650] ;  /* 0x0001940000087ab9 */ /* 0x000fc60000000a00 */
[----:B------:R-:W3:Y:S01]  /*1ae80*/  LDL R3, [R1+0x180] ;  /* 0x0001800001037983 */ /* 0x000ee20000100800 */
[----:B------:R-:W-:Y:S01]  /*1ae90*/  PRMT R0, RZ, 0x7610, R0 ;  /* 0x00007610ff007816 */ /* 0x000fe20000000000 */
[----:B------:R-:W-:Y:S01]  /*1aea0*/  IMAD.MOV.U32 R2, RZ, RZ, -0x1 ;  /* 0xffffffffff027424 */ /* 0x000fe200078e00ff */
[----:B------:R-:W-:Y:S01]  /*1aeb0*/  MOV R5, 0xffffffff ;  /* 0xffffffff00057802 */ /* 0x000fe20000000f00 */
[----:B------:R-:W-:Y:S01]  /*1aec0*/  IMAD.MOV.U32 R10, RZ, RZ, -0x1 ;  /* 0xffffffffff0a7424 */ /* 0x000fe200078e00ff */
[----:B--2---:R-:W-:-:S04]  /*1aed0*/  ISETP.GE.U32.AND P0, PT, R4, UR8, PT ;  /* 0x0000000804007c0c */ /* 0x004fc8000bf06070 */
[----:B---3--:R-:W-:-:S13]  /*1aee0*/  ISETP.GE.U32.AND.EX P0, PT, R3, UR9, PT, P0 ;  /* 0x0000000903007c0c */ /* 0x008fda000bf06100 */
[----:B------:R-:W-:Y:S05]  /*1aef0*/  @P0 BRA `(.L_x_605) ;  /* 0x00000004008c0947 */ /* 0x000fea0003800000 */
[----:B------:R-:W-:Y:S01]  /*1af00*/  I2FP.F32.U32 R0, UR4 ;  /* 0x0000000400007c45 */ /* 0x000fe20008201000 */
[----:B0-----:R-:W-:Y:S01]  /*1af10*/  ULDC.64 UR16, c[0x0][0x628] ;  /* 0x00018a0000107ab9 */ /* 0x001fe20000000a00 */
        /* <DEDUP_REMOVED lines=24> */
.L_x_606:
        /* <DEDUP_REMOVED lines=24> */
[----:B------:R-:W-:Y:S01]  /*1b220*/  UMOV UR19, 0x1 ;  /* 0x0000000100137882 */ /* 0x000fe20000000000 */
[----:B------:R-:W-:Y:S01]  /*1b230*/  ULDC UR20, c[0x0][0x608] ;  /* 0x0001820000147ab9 */ /* 0x000fe20000000800 */
[----:B------:R-:W-:Y:S01]  /*1b240*/  USHF.L.U32 UR26, UR19, UR23, URZ ;  /* 0x00000017131a7299 */ /* 0x000fe2000800063f */
[----:B------:R-:W-:Y:S01]  /*1b250*/  ISETP.NE.AND.EX P0, PT, RZ, UR9, PT, P0 ;  /* 0x00000009ff007c0c */ /* 0x000fe2000bf05300 */
[----:B------:R-:W-:Y:S02]  /*1b260*/  USHF.R.U64 UR19, UR18, UR20, UR11 ;  /* 0x0000001412137299 */ /* 0x000fe4000800120b */
[----:B------:R-:W-:Y:S02]  /*1b270*/  USHF.R.U32.HI UR11, URZ, UR20, UR11 ;  /* 0x000000143f0b7299 */ /* 0x000fe4000801160b */
[----:B------:R-:W-:-:S02]  /*1b280*/  UIADD3 UR15, -UR15, URZ, URZ ;  /* 0x0000003f0f0f7290 */ /* 0x000fc4000fffe13f */
[----:B------:R-:W-:Y:S01]  /*1b290*/  USHF.R.U64 UR20, UR19, UR23, UR11 ;  /* 0x0000001713147299 */ /* 0x000fe2000800120b */
[----:B------:R-:W-:Y:S01]  /*1b2a0*/  ULDC UR16, c[0x0][0x144] ;  /* 0x0000510000107ab9 */ /* 0x000fe20000000800 */
[----:B------:R-:W-:Y:S01]  /*1b2b0*/  ULDC UR6, c[0x0][0x600] ;  /* 0x0001800000067ab9 */ /* 0x000fe20000000800 */
[----:B------:R-:W-:Y:S02]  /*1b2c0*/  USHF.R.U32.HI UR11, URZ, UR23, UR11 ;  /* 0x000000173f0b7299 */ /* 0x000fe4000801160b */
[----:B------:R-:W-:Y:S02]  /*1b2d0*/  UIMAD UR23, UR16, UR15, UR4 ;  /* 0x0000000f101772a4 */ /* 0x000fe4000f8e0204 */
[----:B------:R-:W-:Y:S02]  /*1b2e0*/  UIADD3 UR22, UR6, -0x1, URZ ;  /* 0xffffffff06167890 */ /* 0x000fe4000fffe03f */
[----:B------:R-:W-:Y:S02]  /*1b2f0*/  ULOP3.LUT UR27, URZ, UR13, URZ, 0x33, !UPT ;  /* 0x0000000d3f1b7292 */ /* 0x000fe4000f8e333f */
        /* <DEDUP_REMOVED lines=18> */
.L_x_607:
[----:B------:R-:W-:Y:S01]  /*1b420*/  UISETP.NE.AND UP0, UPT, UR41, URZ, UPT ;  /* 0x0000003f2900728c */ /* 0x000fe2000bf05270 */
[----:B------:R-:W-:Y:S01]  /*1b430*/  MOV R0, 0x1 ;  /* 0x0000000100007802 */ /* 0x000fe20000000f00 */
[----:B------:R-:W-:Y:S01]  /*1b440*/  USHF.R.U64 UR8, UR4, UR24, UR11 ;  /* 0x0000001804087299 */ /* 0x000fe2000800120b */
[----:B------:R-:W-:Y:S01]  /*1b450*/  IMAD.U32 R10, RZ, RZ, UR5 ;  /* 0x00000005ff0a7e24 */ /* 0x000fe2000f8e00ff */
[----:B------:R-:W-:Y:S02]  /*1b460*/  ULOP3.LUT UR4, UR19, UR27, URZ, 0xc0, !UPT ;  /* 0x0000001b13047292 */ /* 0x000fe4000f8ec03f */
[----:B------:R-:W-:Y:S02]  /*1b470*/  ULOP3.LUT UR18, UR18, UR22, URZ, 0xc0, !UPT ;  /* 0x0000001612127292 */ /* 0x000fe4000f8ec03f */
[----:B------:R-:W-:-:S03]  /*1b480*/  UIMAD UR4, UR26, UR8, UR4 ;  /* 0x000000081a0472a4 */ /* 0x000fc6000f8e0204 */
[----:B------:R-:W-:Y:S02]  /*1b490*/  @UP0 UIMAD UR23, UR28, UR21, UR7 ;  /* 0x000000151c1702a4 */ /* 0x000fe4000f8e0207 */
[----:B------:R-:W-:-:S03]  /*1b4a0*/  UIADD3 UR7, -UR8, URZ, URZ ;  /* 0x0000003f08077290 */ /* 0x000fc6000fffe13f */
[----:B------:R-:W-:Y:S01]  /*1b4b0*/  ULDC UR8, c[0x0][0x610] ;  /* 0x0001840000087ab9 */ /* 0x000fe20000000800 */
[----:B------:R-:W-:Y:S02]  /*1b4c0*/  UIMAD UR7, UR7, UR25, UR20 ;  /* 0x00000019070772a4 */ /* 0x000fe4000f8e0214 */
[----:B------:R-:W-:Y:S02]  /*1b4d0*/  UIMAD UR4, UR4, UR8, UR23 ;  /* 0x00000008040472a4 */ /* 0x000fe4000f8e0217 */
[----:B------:R-:W-:-:S04]  /*1b4e0*/  UIMAD UR7, UR7, UR6, UR18 ;  /* 0x00000006070772a4 */ /* 0x000fc8000f8e0212 */
[----:B------:R-:W-:Y:S02]  /*1b4f0*/  USEL UR6, UR7, UR4, !UP0 ;  /* 0x0000000407067287 */ /* 0x000fe4000c000000 */
[----:B------:R-:W-:-:S04]  /*1b500*/  USEL UR4, UR4, UR7, !UP0 ;  /* 0x0000000704047287 */ /* 0x000fc8000c000000 */
[----:B------:R-:W-:Y:S02]  /*1b510*/  IMAD.U32 R2, RZ, RZ, UR6 ;  /* 0x00000006ff027e24 */ /* 0x000fe4000f8e00ff */
[----:B------:R-:W-:-:S07]  /*1b520*/  MOV R5, UR4 ;  /* 0x0000000400057c02 */ /* 0x000fce0008000f00 */
.L_x_605:
[----:B------:R-:W-:-:S08]  /*1b530*/  NOP ;  /* 0x0000000000007918 */ /* 0x000fd00000000000 */
[----:B0-----:R-:W0:-:S00]  /*1b540*/  USETMAXREG.DEALLOC.CTAPOOL 0x18 ;  /* 0x00000018000079c8 */ /* 0x001e0000080e0500 */
[----:B------:R-:W-:-:S13]  /*1b550*/  ISETP.NE.AND P0, PT, RZ, UR10, PT ;  /* 0x0000000aff007c0c */ /* 0x000fda000bf05270 */
[----:B------:R-:W-:Y:S05]  /*1b560*/  @P0 EXIT ;  /* 0x000000000000094d */ /* 0x000fea0003800000 */
[----:B0-----:R-:W-:Y:S01]  /*1b570*/  LOP3.LUT P0, RZ, R0, 0xff, RZ, 0xc0, !PT ;  /* 0x000000ff00ff7812 */ /* 0x001fe2000780c0ff */
[----:B------:R-:W-:Y:S02]  /*1b580*/  IMAD.MOV.U32 R0, RZ, RZ, 0x1 ;  /* 0x00000001ff007424 */ /* 0x000fe400078e00ff */
[----:B------:R-:W-:-:S10]  /*1b590*/  IMAD.MOV.U32 R7, RZ, RZ, RZ ;  /* 0x000000ffff077224 */ /* 0x000fd400078e00ff */
[----:B------:R-:W-:Y:S05]  /*1b5a0*/  @!P0 BRA `(.L_x_608) ;  /* 0x0000000c00608947 */ /* 0x000fea0003800000 */
[----:B------:R-:W0:Y:S01]  /*1b5b0*/  S2R R3, SR_TID.X ;  /* 0x0000000000037919 */ /* 0x000e220000002100 */
[----:B------:R-:W1:Y:S01]  /*1b5c0*/  LDC R0, c[0x0][0x28c] ;  /* 0x0000a300ff007b82 */ /* 0x000e620000000800 */
[----:B------:R-:W-:Y:S01]  /*1b5d0*/  ULDC UR5, c[0x0][0x658] ;  /* 0x0001960000057ab9 */ /* 0x000fe20000000800 */
[----:B------:R-:W-:Y:S01]  /*1b5e0*/  UMOV UR7, 0xffffffff ;  /* 0xffffffff00077882 */ /* 0x000fe20000000000 */
[----:B------:R-:W-:Y:S01]  /*1b5f0*/  ULDC UR6, c[0x0][0xc] ;  /* 0x0000030000067ab9 */ /* 0x000fe20000000800 */
[----:B------:R-:W-:Y:S01]  /*1b600*/  USHF.L.U32 UR8, UR7, UR5, URZ ;  /* 0x0000000507087299 */ /* 0x000fe2000800063f */
[----:B------:R-:W-:Y:S01]  /*1b610*/  BSSY B0, `(.L_x_608) ;  /* 0x00000d1000007945 */ /* 0x000fe20003800000 */
[----:B------:R-:W-:Y:S01]  /*1b620*/  UMOV UR9, 0x1 ;  /* 0x0000000100097882 */ /* 0x000fe20000000000 */
[----:B------:R-:W-:Y:S01]  /*1b630*/  ULDC UR7, c[0x0][0x10] ;  /* 0x0000040000077ab9 */ /* 0x000fe20000000800 */
[----:B------:R-:W-:Y:S01]  /*1b640*/  USHF.L.U32 UR18, UR9, UR5, URZ ;  /* 0x0000000509127299 */ /* 0x000fe2000800063f */
[----:B------:R-:W-:Y:S01]  /*1b650*/  IMAD.MOV.U32 R9, RZ, RZ, 0x1 ;  /* 0x00000001ff097424 */ /* 0x000fe200078e00ff */
[----:B------:R-:W-:Y:S01]  /*1b660*/  UIMAD.WIDE.U32 UR6, UR6, UR7, URZ ;  /* 0x00000007060672a5 */ /* 0x000fe2000f8e003f */
[----:B------:R-:W-:Y:S01]  /*1b670*/  MOV R7, RZ ;  /* 0x000000ff00077202 */ /* 0x000fe20000000f00 */
[----:B------:R-:W-:Y:S01]  /*1b680*/  ULDC UR5, c[0x0][0x14] ;  /* 0x0000050000057ab9 */ /* 0x000fe20000000800 */
[----:B------:R-:W-:Y:S01]  /*1b690*/  ULDC UR4, c[0x0][0x600] ;  /* 0x0001800000047ab9 */ /* 0x000fe20000000800 */
[----:B------:R-:W-:-:S02]  /*1b6a0*/  UIMAD.WIDE.U32 UR20, UR6, UR5, URZ ;  /* 0x00000005061472a5 */ /* 0x000fc4000f8e003f */
[----:B------:R-:W-:Y:S02]  /*1b6b0*/  UIMAD UR13, UR7, UR5, URZ ;  /* 0x00000005070d72a4 */ /* 0x000fe4000f8e023f */
[----:B------:R-:W-:Y:S02]  /*1b6c0*/  ULOP3.LUT UR24, UR40, 0x2, URZ, 0xfc, !UPT ;  /* 0x0000000228187892 */ /* 0x000fe4000f8efc3f */
[----:B------:R-:W-:Y:S02]  /*1b6d0*/  UIADD3 UR4, UR4, -0x1, URZ ;  /* 0xffffffff04047890 */ /* 0x000fe4000fffe03f */
[----:B------:R-:W-:Y:S01]  /*1b6e0*/  ULOP3.LUT UR17, URZ, UR8, URZ, 0x33, !UPT ;  /* 0x000000083f117292 */ /* 0x000fe2000f8e333f */
[----:B-1----:R-:W-:Y:S01]  /*1b6f0*/  IADD3 R0, R0, 0x3f, RZ ;  /* 0x0000003f00007810 */ /* 0x002fe20007ffe0ff */
[----:B------:R-:W-:Y:S01]  /*1b700*/  UIADD3 UR13, UR21, UR13, URZ ;  /* 0x0000000d150d7290 */ /* 0x000fe2000fffe03f */
[----:B------:R-:W-:Y:S01]  /*1b710*/  ULDC.64 UR22, c[0x0][0x198] ;  /* 0x0000660000167ab9 */ /* 0x000fe20000000a00 */
[----:B0-----:R-:W-:-:S02]  /*1b720*/  LOP3.LUT P2, RZ, R3, 0x7f, RZ, 0xc0, !PT ;  /* 0x0000007f03ff7812 */ /* 0x001fc4000784c0ff */
[----:B------:R-:W-:Y:S02]  /*1b730*/  LOP3.LUT P0, RZ, R3, 0x1f, RZ, 0xc0, !PT ;  /* 0x0000001f03ff7812 */ /* 0x000fe4000780c0ff */
[----:B------:R-:W-:Y:S02]  /*1b740*/  SHF.R.S32.HI R3, RZ, 0x1f, R0 ;  /* 0x0000001fff037819 */ /* 0x000fe40000011400 */
[----:B------:R-:W-:Y:S02]  /*1b750*/  PLOP3.LUT P0, PT, P0, P2, PT, 0x8a, 0x0 ;  /* 0x000000000000781c */ /* 0x000fe40000705172 */
[----:B------:R-:W-:Y:S01]  /*1b760*/  LEA.HI R3, R3, R0, RZ, 0x6 ;  /* 0x0000000003037211 */ /* 0x000fe200078f30ff */
[----:B------:R-:W-:-:S03]  /*1b770*/  IMAD.MOV.U32 R0, RZ, RZ, 0x1 ;  /* 0x00000001ff007424 */ /* 0x000fc600078e00ff */
[----:B------:R-:W-:-:S05]  /*1b780*/  SHF.R.S32.HI R6, RZ, 0x6, R3 ;  /* 0x00000006ff067819 */ /* 0x000fca0000011403 */
[----:B------:R-:W-:-:S07]  /*1b790*/  VIADD R16, R6, 0x1 ;  /* 0x0000000106107836 */ /* 0x000fce0000000000 */
.L_x_620:
[----:B------:R-:W-:-:S03]  /*1b7a0*/  UMOV UR5, 0xffffffff ;  /* 0xffffffff00057882 */ /* 0x000fc60000000000 */
[----:B------:R-:W-:Y:S05]  /*1b7b0*/  BRA.DIV UR5, `(.L_x_609) ;  /* 0x0000000e05a87947 */ /* 0x000fea000b800000 */
[----:B------:R-:W-:-:S13]  /*1b7c0*/  ELECT P6, URZ, PT ;  /* 0x00000000003f782f */ /* 0x000fda00038c0000 */
.L_x_630:
[----:B------:R-:W0:Y:S01]  /*1b7d0*/  LDC R3, c[0x0][0x28c] ;  /* 0x0000a300ff037b82 */ /* 0x000e220000000800 */
[----:B------:R-:W-:Y:S01]  /*1b7e0*/  BSSY B1, `(.L_x_610) ;  /* 0x0000038000017945 */ /* 0x000fe20003800000 */
[----:B0-----:R-:W-:-:S13]  /*1b7f0*/  ISETP.LT.OR P6, PT, R3, 0x1, !P6 ;  /* 0x000000010300780c */ /* 0x001fda00077c1670 */
[----:B------:R-:W-:Y:S05]  /*1b800*/  @P6 BRA `(.L_x_611) ;  /* 0x0000000000d46947 */ /* 0x000fea0003800000 */
[----:B------:R-:W-:Y:S01]  /*1b810*/  IMAD R2, R2, 0xc0, RZ ;  /* 0x000000c002027824 */ /* 0x000fe200078e02ff */
[----:B------:R-:W-:Y:S01]  /*1b820*/  MOV R4, R16 ;  /* 0x0000001000047202 */ /* 0x000fe20000000f00 */
[----:B------:R-:W-:Y:S02]  /*1b830*/  IMAD R5, R5, 0x180, RZ ;  /* 0x0000018005057824 */ /* 0x000fe400078e02ff */
[----:B------:R-:W-:Y:S02]  /*1b840*/  IMAD.MOV.U32 R13, RZ, RZ, RZ ;  /* 0x000000ffff0d7224 */ /* 0x000fe400078e00ff */
[----:B------:R-:W-:Y:S02]  /*1b850*/  IMAD.MOV.U32 R3, RZ, RZ, R0 ;  /* 0x000000ffff037224 */ /* 0x000fe400078e0000 */
[----:B------:R-:W-:-:S07]  /*1b860*/  IMAD.MOV.U32 R8, RZ, RZ, R7 ;  /* 0x000000ffff087224 */ /* 0x000fce00078e0007 */
.L_x_615:
[----:B------:R-:W0:Y:S01]  /*1b870*/  S2R R12, SR_CgaCtaId ;  /* 0x00000000000c7919 */ /* 0x000e220000008800 */
[----:B------:R-:W-:-:S04]  /*1b880*/  MOV R11, 0x400 ;  /* 0x00000400000b7802 */ /* 0x000fc80000000f00 */
[----:B0-----:R-:W-:Y:S02]  /*1b890*/  LEA R15, R12, R11, 0x18 ;  /* 0x0000000b0c0f7211 */ /* 0x001fe400078ec0ff */
[----:B------:R-:W-:Y:S01]  /*1b8a0*/  SHF.L.U32 R11, R3, 0x1f, RZ ;  /* 0x0000001f030b7819 */ /* 0x000fe200000006ff */
[----:B------:R-:W0:Y:S01]  /*1b8b0*/  @!P2 LDC R12, c[0x0][0x500] ;  /* 0x00014000ff0cab82 */ /* 0x000e220000000800 */
[----:B------:R-:W-:-:S04]  /*1b8c0*/  LEA R14, R8, R15, 0x3 ;  /* 0x0000000f080e7211 */ /* 0x000fc800078e18ff */
[----:B------:R-:W1:Y:S02]  /*1b8d0*/  SYNCS.PHASECHK.TRANS64.TRYWAIT P1, [R14+URZ+0x18], R11 ;  /* 0x0000180b0e0075a7 */ /* 0x000e64000802017f */
[----:B-1----:R-:W-:Y:S05]  /*1b8e0*/  @!P1 BRA `(.L_x_612) ;  /* 0x0000000c007c9947 */ /* 0x002fea0003800000 */
.L_x_631:
[----:B------:R-:W-:Y:S01]  /*1b8f0*/  UPRMT UR5, UR24, 0x9910, URZ ;  /* 0x0000991018057896 */ /* 0x000fe2000800003f */
[----:B0-----:R0:W-:Y:S03]  /*1b900*/  @!P2 SYNCS.ARRIVE.TRANS64 RZ, [R14+URZ], R12 ;  /* 0x0000000c0effa9a7 */ /* 0x0011e6000800003f */
[----:B------:R-:W-:-:S06]  /*1b910*/  UISETP.NE.AND UP0, UPT, UR5, 0x2, UPT ;  /* 0x000000020500788c */ /* 0x000fcc000bf05270 */
[----:B------:R-:W-:-:S13]  /*1b920*/  PLOP3.LUT P1, PT, PT, PT, UP0, 0x80, 0x0 ;  /* 0x000000000000781c */ /* 0x000fda0003f2f008 */
[----:B0-----:R-:W-:Y:S05]  /*1b930*/  @P1 BRA `(.L_x_613) ;  /* 0x0000000000041947 */ /* 0x001fea0003800000 */
[----:B------:R-:W-:Y:S01]  /*1b940*/  BPT.TRAP 0x1 ;  /* 0x000000040000795c */ /* 0x000fe20000300000 */
.L_x_613:
[----:B------:R-:W-:Y:S05]  /*1b950*/  @P0 BRA `(.L_x_614) ;  /* 0x0000000000040947 */ /* 0x000fea0003800000 */
[----:B------:R-:W-:Y:S01]  /*1b960*/  BPT.TRAP 0x1 ;  /* 0x000000040000795c */ /* 0x000fe20000300000 */
.L_x_614:
[--C-:B-1----:R-:W-:Y:S01]  /*1b970*/  IMAD R11, R8, 0xc000, R15.reuse ;  /* 0x0000c000080b7824 */ /* 0x102fe200078e020f */
[----:B------:R-:W-:Y:S01]  /*1b980*/  R2UR UR9, R14 ;  /* 0x000000000e0972ca */ /* 0x000fe200000e0000 */
[----:B------:R-:W-:Y:S01]  /*1b990*/  IMAD R15, R8, 0x6000, R15 ;  /* 0x00006000080f7824 */ /* 0x000fe200078e020f */
[----:B------:R-:W-:Y:S01]  /*1b9a0*/  UIADD3 UR6, UP0, UR22, 0xf0, URZ ;  /* 0x000000f016067890 */ /* 0x000fe2000ff1e03f */
[----:B------:R-:W-:Y:S01]  /*1b9b0*/  VIADD R4, R4, 0xffffffff ;  /* 0xffffffff04047836 */ /* 0x000fe20000000000 */
[----:B------:R-:W-:Y:S01]  /*1b9c0*/  R2UR UR5, R11 ;  /* 0x000000000b0572ca */ /* 0x000fe200000e0000 */
[----:B------:R-:W-:Y:S01]  /*1b9d0*/  UIADD3 UR26, UP1, UR22, 0x1f0, URZ ;  /* 0x000001f0161a7890 */ /* 0x000fe2000ff3e03f */
[----:B------:R-:W-:Y:S01]  /*1b9e0*/  R2UR UR8, R15 ;  /* 0x000000000f0872ca */ /* 0x000fe200000e0000 */
[----:B------:R-:W-:Y:S01]  /*1b9f0*/  UIADD3.X UR7, URZ, UR23, URZ, UP0, !UPT ;  /* 0x000000173f077290 */ /* 0x000fe200087fe43f */
[----:B------:R-:W-:Y:S01]  /*1ba00*/  R2UR UR11, R5 ;  /* 0x00000000050b72ca */ /* 0x000fe200000e0000 */
[----:B------:R-:W-:Y:S01]  /*1ba10*/  VIADD R8, R8, 0x1 ;  /* 0x0000000108087836 */ /* 0x000fe20000000000 */
[C---:B------:R-:W-:Y:S01]  /*1ba20*/  R2UR UR10, R13.reuse ;  /* 0x000000000d0a72ca */ /* 0x040fe200000e0000 */
[----:B------:R-:W-:Y:S01]  /*1ba30*/  UIADD3.X UR27, URZ, UR23, URZ, UP1, !UPT ;  /* 0x000000173f1b7290 */ /* 0x000fe20008ffe43f */
[----:B------:R-:W-:Y:S01]  /*1ba40*/  R2UR UR12, R10 ;  /* 0x000000000a0c72ca */ /* 0x000fe200000e0000 */
[----:B------:R-:W-:Y:S01]  /*1ba50*/  UMOV UR14, 0x0 ;  /* 0x00000000000e7882 */ /* 0x000fe20000000000 */
[----:B------:R-:W-:Y:S01]  /*1ba60*/  R2UR UR19, R2 ;  /* 0x00000000021372ca */ /* 0x000fe200000e0000 */
[----:B------:R-:W-:Y:S01]  /*1ba70*/  UMOV UR15, 0x10000000 ;  /* 0x10000000000f7882 */ /* 0x000fe20000000000 */
[----:B------:R-:W-:Y:S01]  /*1ba80*/  ISETP.GT.AND P3, PT, R4, 0x1, PT ;  /* 0x000000010400780c */ /* 0x000fe20003f64270 */
[----:B------:R-:W-:Y:S01]  /*1ba90*/  UIADD3 UR5, UR5, 0x100, URZ ;  /* 0x0000010005057890 */ /* 0x000fe2000fffe03f */
[----:B------:R-:W-:Y:S01]  /*1baa0*/  ISETP.NE.AND P1, PT, R8, 0x3, PT ;  /* 0x000000030800780c */ /* 0x000fe20003f25270 */
[----:B------:R-:W-:Y:S01]  /*1bab0*/  UIADD3 UR16, UR8, 0x24100, URZ ;  /* 0x0002410008107890 */ /* 0x000fe2000fffe03f */
[----:B------:R-:W-:-:S02]  /*1bac0*/  IADD3 R13, R13, 0x40, RZ ;  /* 0x000000400d0d7810 */ /* 0x000fc40007ffe0ff */
[----:B------:R-:W-:Y:S02]  /*1bad0*/  SEL R12, RZ, 0x1, P1 ;  /* 0x00000001ff0c7807 */ /* 0x000fe40000800000 */
[----:B------:R-:W-:Y:S01]  /*1bae0*/  UMOV UR8, UR5 ;  /* 0x0000000500087c82 */ /* 0x000fe20008000000 */
[----:B------:R-:W-:Y:S01]  /*1baf0*/  SEL R8, R8, RZ, P1 ;  /* 0x000000ff08087207 */ /* 0x000fe20000800000 */
[----:B------:R0:W-:Y:S01]  /*1bb00*/  UTMALDG.3D [UR8], [UR6], desc[UR14] ;  /* 0x00000e08060075b4 */ /* 0x0001e20008011000 */
[----:B------:R-:W-:Y:S01]  /*1bb10*/  LOP3.LUT R3, R3, R12, RZ, 0x3c, !PT ;  /* 0x0000000c03037212 */ /* 0x000fe200078e3cff */
[----:B0-----:R-:W-:Y:S01]  /*1bb20*/  UMOV UR8, UR16 ;  /* 0x0000001000087c82 */ /* 0x001fe20008000000 */
[----:B------:R-:W-:Y:S02]  /*1bb30*/  UMOV UR11, UR19 ;  /* 0x00000013000b7c82 */ /* 0x000fe40008000000 */
[----:B------:R0:W-:Y:S02]  /*1bb40*/  UTMALDG.3D [UR8], [UR26], desc[UR14] ;  /* 0x00000e081a0075b4 */ /* 0x0001e40008011000 */
[----:B0-----:R-:W-:Y:S05]  /*1bb50*/  @P3 BRA `(.L_x_615) ;  /* 0xfffffffc00443947 */ /* 0x001fea000383ffff */
.L_x_611:
[----:B------:R-:W-:Y:S05]  /*1bb60*/  BSYNC B1 ;  /* 0x0000000000017941 */ /* 0x000fea0003800000 */
.L_x_610:
[----:B------:R-:W2:Y:S01]  /*1bb70*/  LDL.LU R15, [R1+0x180] ;  /* 0x00018000010f7983 */ /* 0x000ea20000300800 */
[----:B------:R-:W-:Y:S01]  /*1bb80*/  LOP3.LUT P1, RZ, R9, 0xff, RZ, 0xc0, !PT ;  /* 0x000000ff09ff7812 */ /* 0x000fe2000782c0ff */
[C---:B------:R-:W-:Y:S01]  /*1bb90*/  IMAD.IADD R4, R6.reuse, 0x1, R7 ;  /* 0x0000000106047824 */ /* 0x040fe200078e0207 */
[----:B------:R-:W-:Y:S01]  /*1bba0*/  ULDC.64 UR6, c[0x0][0x650] ;  /* 0x0001940000067ab9 */ /* 0x000fe20000000a00 */
[----:B------:R-:W3:Y:S01]  /*1bbb0*/  LDL.LU R14, [R1+0x184] ;  /* 0x00018400010e7983 */ /* 0x000ee20000300800 */
[----:B------:R-:W-:Y:S01]  /*1bbc0*/  ISETP.GE.U32.AND P3, PT, R6, 0x3, PT ;  /* 0x000000030600780c */ /* 0x000fe20003f66070 */
[----:B------:R-:W-:Y:S01]  /*1bbd0*/  BSSY B1, `(.L_x_616) ;  /* 0x0000072000017945 */ /* 0x000fe20003800000 */
[----:B------:R-:W-:Y:S01]  /*1bbe0*/  IMAD.MOV.U32 R10, RZ, RZ, -0x1 ;  /* 0xffffffffff0a7424 */ /* 0x000fe200078e00ff */
[----:B------:R-:W-:-:S06]  /*1bbf0*/  PRMT R9, RZ, 0x7610, R9 ;  /* 0x00007610ff097816 */ /* 0x000fcc0000000009 */
[----:B------:R-:W0:Y:S01]  /*1bc00*/  @P1 S2R R3, SR_CgaCtaId ;  /* 0x0000000000031919 */ /* 0x000e220000008800 */
[----:B------:R-:W-:-:S04]  /*1bc10*/  @P1 MOV R2, 0x400 ;  /* 0x0000040000021802 */ /* 0x000fc80000000f00 */
[----:B0-----:R-:W-:-:S04]  /*1bc20*/  @P1 LEA R2, R3, R2, 0x18 ;  /* 0x0000000203021211 */ /* 0x001fc800078ec0ff */
[----:B------:R0:W-:Y:S01]  /*1bc30*/  @P1 SYNCS.ARRIVE.TRANS64.A1T0 RZ, [R2+URZ+0x48], RZ ;  /* 0x000048ff02ff19a7 */ /* 0x0001e2000810003f */
[----:B------:R-:W-:-:S04]  /*1bc40*/  ISETP.GT.U32.AND P1, PT, R4, 0x2, PT ;  /* 0x000000020400780c */ /* 0x000fc80003f24070 */
[----:B------:R-:W-:Y:S01]  /*1bc50*/  ISETP.LT.U32.AND P1, PT, R6, 0x3, P1 ;  /* 0x000000030600780c */ /* 0x000fe20000f21070 */
[----:B0-----:R-:W-:Y:S01]  /*1bc60*/  IMAD.WIDE.U32 R2, R4, -0x55555555, RZ ;  /* 0xaaaaaaab04027825 */ /* 0x001fe200078e00ff */
[----:B------:R-:W-:-:S04]  /*1bc70*/  MOV R2, 0xffffffff ;  /* 0xffffffff00027802 */ /* 0x000fc80000000f00 */
[----:B------:R-:W-:Y:S02]  /*1bc80*/  SHF.R.U32.HI R5, RZ, 0x1, R3 ;  /* 0x00000001ff057819 */ /* 0x000fe40000011603 */
[----:B------:R-:W-:-:S03]  /*1bc90*/  SEL R3, RZ, 0x1, !P1 ;  /* 0x00000001ff037807 */ /* 0x000fc60004800000 */
[----:B------:R-:W-:Y:S01]  /*1bca0*/  IMAD R7, R5, -0x3, R4 ;  /* 0xfffffffd05077824 */ /* 0x000fe200078e0204 */
[----:B------:R-:W-:Y:S02]  /*1bcb0*/  LOP3.LUT R0, R0, R3, RZ, 0x3c, !PT ;  /* 0x0000000300007212 */ /* 0x000fe400078e3cff */
[----:B------:R-:W-:Y:S02]  /*1bcc0*/  PRMT R3, RZ, 0x7610, R3 ;  /* 0x00007610ff037816 */ /* 0x000fe40000000003 */
[----:B------:R-:W-:Y:S01]  /*1bcd0*/  @P3 LOP3.LUT R0, R0, 0x1, R5, 0x78, !PT ;  /* 0x0000000100003812 */ /* 0x000fe200078e7805 */
[----:B------:R-:W-:Y:S01]  /*1bce0*/  IMAD.MOV.U32 R5, RZ, RZ, -0x1 ;  /* 0xffffffffff057424 */ /* 0x000fe200078e00ff */
[----:B---3--:R-:W-:-:S04]  /*1bcf0*/  IADD3 R14, P1, R14, UR20, RZ ;  /* 0x000000140e0e7c10 */ /* 0x008fc8000ff3e0ff */
[----:B--2---:R-:W-:Y:S01]  /*1bd00*/  IADD3.X R15, R15, UR13, RZ, P1, !PT ;  /* 0x0000000d0f0f7c10 */ /* 0x004fe20008ffe4ff */
[----:B------:R0:W-:Y:S01]  /*1bd10*/  STL [R1+0x184], R14 ;  /* 0x0001840e01007387 */ /* 0x0001e20000100800 */
[----:B------:R-:W-:-:S03]  /*1bd20*/  ISETP.GE.U32.AND P1, PT, R14, UR6, PT ;  /* 0x000000060e007c0c */ /* 0x000fc6000bf26070 */
[----:B------:R0:W-:Y:S01]  /*1bd30*/  STL [R1+0x180], R15 ;  /* 0x0001800f01007387 */ /* 0x0001e20000100800 */
[----:B------:R-:W-:-:S13]  /*1bd40*/  ISETP.GE.U32.AND.EX P1, PT, R15, UR7, PT, P1 ;  /* 0x000000070f007c0c */ /* 0x000fda000bf26110 */
[----:B0-----:R-:W-:Y:S05]  /*1bd50*/  @P1 BRA `(.L_x_617) ;  /* 0x0000000400641947 */ /* 0x001fea0003800000 */
[----:B------:R-:W0:Y:S01]  /*1bd60*/  S2R R8, SR_CTAID.X ;  /* 0x0000000000087919 */ /* 0x000e220000002500 */
[----:B------:R-:W-:Y:S01]  /*1bd70*/  ULDC UR5, c[0x0][0x150] ;  /* 0x0000540000057ab9 */ /* 0x000fe20000000800 */
[----:B------:R-:W1:Y:S01]  /*1bd80*/  LDC R3, c[0x0][0x144] ;  /* 0x00005100ff037b82 */ /* 0x000e620000000800 */
[----:B------:R-:W-:Y:S01]  /*1bd90*/  UISETP.NE.AND UP0, UPT, UR41, URZ, UPT ;  /* 0x0000003f2900728c */ /* 0x000fe2000bf05270 */
[----:B------:R-:W2:Y:S01]  /*1bda0*/  S2R R5, SR_CTAID.Y ;  /* 0x0000000000057919 */ /* 0x000ea20000002600 */
[----:B------:R-:W-:Y:S01]  /*1bdb0*/  ULDC.64 UR6, c[0x0][0x628] ;  /* 0x00018a0000067ab9 */ /* 0x000fe20000000a00 */
[----:B------:R-:W-:-:S03]  /*1bdc0*/  ULDC UR8, c[0x0][0x630] ;  /* 0x00018c0000087ab9 */ /* 0x000fc60000000800 */
[----:B------:R-:W-:Y:S01]  /*1bdd0*/  PLOP3.LUT P1, PT, PT, PT, UP0, 0x80, 0x0 ;  /* 0x000000000000781c */ /* 0x000fe20003f2f008 */
[----:B------:R-:W3:Y:S01]  /*1bde0*/  LDC R12, c[0x0][0x148] ;  /* 0x00005200ff0c7b82 */ /* 0x000ee20000000800 */
[----:B0-----:R-:W-:Y:S02]  /*1bdf0*/  I2FP.F32.U32 R2, R8 ;  /* 0x0000000800027245 */ /* 0x001fe40000201000 */
[----:B--2---:R-:W-:-:S03]  /*1be00*/  I2FP.F32.U32 R4, R5 ;  /* 0x0000000500047245 */ /* 0x004fc60000201000 */
[----:B------:R-:W-:Y:S01]  /*1be10*/  FMUL R2, R2, UR5 ;  /* 0x0000000502027c20 */ /* 0x000fe20008400000 */
[----:B------:R-:W-:Y:S02]  /*1be20*/  ULDC UR5, c[0x0][0x154] ;  /* 0x0000550000057ab9 */ /* 0x000fe40000000800 */
[----:B------:R-:W-:-:S03]  /*1be30*/  FMUL R10, R4, UR5 ;  /* 0x00000005040a7c20 */ /* 0x000fc60008400000 */
[----:B------:R-:W0:Y:S08]  /*1be40*/  F2I.U32.TRUNC.NTZ R2, R2 ;  /* 0x0000000200027305 */ /* 0x000e30000020f000 */
[----:B------:R-:W2:Y:S01]  /*1be50*/  F2I.U32.TRUNC.NTZ R10, R10 ;  /* 0x0000000a000a7305 */ /* 0x000ea2000020f000 */
[----:B0-----:R-:W-:Y:S02]  /*1be60*/  IMAD.MOV R4, RZ, RZ, -R2 ;  /* 0x000000ffff047224 */ /* 0x001fe400078e0a02 */
[----:B------:R-:W-:-:S02]  /*1be70*/  IMAD.MOV.U32 R2, RZ, RZ, R14 ;  /* 0x000000ffff027224 */ /* 0x000fc400078e000e */
[----:B-1----:R-:W-:Y:S01]  /*1be80*/  IMAD R8, R3, R4, R8 ;  /* 0x0000000403087224 */ /* 0x002fe200078e0208 */
[----:B--2---:R-:W-:-:S05]  /*1be90*/  IADD3 R3, -R10, RZ, RZ ;  /* 0x000000ff0a037210 */ /* 0x004fca0007ffe1ff */
[----:B---3--:R-:W-:Y:S01]  /*1bea0*/  @P1 IMAD R8, R12, R3, R5 ;  /* 0x000000030c081224 */ /* 0x008fe200078e0205 */
[----:B------:R-:W-:Y:S01]  /*1beb0*/  ISETP.NE.U32.AND P1, PT, RZ, UR6, PT ;  /* 0x00000006ff007c0c */ /* 0x000fe2000bf25070 */
[----:B------:R-:W-:-:S03]  /*1bec0*/  IMAD.MOV.U32 R3, RZ, RZ, R15 ;  /* 0x000000ffff037224 */ /* 0x000fc600078e000f */
[----:B------:R-:W-:-:S13]  /*1bed0*/  ISETP.NE.AND.EX P1, PT, RZ, UR7, PT, P1 ;  /* 0x00000007ff007c0c */ /* 0x000fda000bf25310 */
[----:B------:R-:W-:Y:S05]  /*1bee0*/  @!P1 BRA `(.L_x_618) ;  /* 0x0000000000289947 */ /* 0x000fea0003800000 */
[----:B------:R-:W-:Y:S02]  /*1bef0*/  ULDC UR5, c[0x0][0x634] ;  /* 0x00018d0000057ab9 */ /* 0x000fe40000000800 */
[----:B------:R-:W-:-:S04]  /*1bf00*/  IADD3 R3, P1, R14, UR5, RZ ;  /* 0x000000050e037c10 */ /* 0x000fc8000ff3e0ff */
[----:B------:R-:W-:-:S05]  /*1bf10*/  IADD3.X R11, RZ, R15, RZ, P1, !PT ;  /* 0x0000000fff0b7210 */ /* 0x000fca0000ffe4ff */
[----:B------:R-:W-:-:S04]  /*1bf20*/  IMAD.WIDE.U32 R4, R11, UR6, RZ ;  /* 0x000000060b047c25 */ /* 0x000fc8000f8e00ff */
[----:B------:R-:W-:-:S04]  /*1bf30*/  IMAD.WIDE.U32 R4, P1, R3, UR7, R4 ;  /* 0x0000000703047c25 */ /* 0x000fc8000f820004 */
[----:B------:R-:W-:-:S04]  /*1bf40*/  IMAD.WIDE.U32 R2, R3, UR6, RZ ;  /* 0x0000000603027c25 */ /* 0x000fc8000f8e00ff */
[----:B------:R-:W-:Y:S01]  /*1bf50*/  IMAD.MOV.U32 R2, RZ, RZ, R5 ;  /* 0x000000ffff027224 */ /* 0x000fe200078e0005 */
[----:B------:R-:W-:Y:S01]  /*1bf60*/  IADD3 RZ, P3, R3, R4, RZ ;  /* 0x0000000403ff7210 */ /* 0x000fe20007f7e0ff */
[----:B------:R-:W-:-:S04]  /*1bf70*/  IMAD.X R3, RZ, RZ, RZ, P1 ;  /* 0x000000ffff037224 */ /* 0x000fc800008e06ff */
[----:B------:R-:W-:-:S08]  /*1bf80*/  IMAD.WIDE.U32.X R2, R11, UR7, R2, P3 ;  /* 0x000000070b027c25 */ /* 0x000fd000098e0402 */
.L_x_618:
[--C-:B------:R-:W-:Y:S01]  /*1bf90*/  SHF.R.U64 R10, R2, UR8, R3.reuse ;  /* 0x00000008020a7c19 */ /* 0x100fe20008001203 */
[----:B------:R-:W-:Y:S01]  /*1bfa0*/  ULDC.64 UR6, c[0x0][0x620] ;  /* 0x0001880000067ab9 */ /* 0x000fe20000000a00 */
[----:B------:R-:W-:Y:S01]  /*1bfb0*/  SHF.R.U32.HI R2, RZ, UR8, R3 ;  /* 0x00000008ff027c19 */ /* 0x000fe20008011603 */
[----:B------:R-:W-:Y:S01]  /*1bfc0*/  IMAD.MOV.U32 R3, RZ, RZ, R15 ;  /* 0x000000ffff037224 */ /* 0x000fe200078e000f */
[----:B------:R-:W-:Y:S01]  /*1bfd0*/  IADD3 R11, P1, RZ, -R10, RZ ;  /* 0x8000000aff0b7210 */ /* 0x000fe20007f3e0ff */
[----:B------:R-:W-:-:S03]  /*1bfe0*/  ULDC UR5, c[0x0][0x618] ;  /* 0x0001860000057ab9 */ /* 0x000fc60000000800 */
[----:B------:R-:W-:-:S05]  /*1bff0*/  IADD3.X R2, RZ, ~R2, RZ, P1, !PT ;  /* 0x80000002ff027210 */ /* 0x000fca0000ffe4ff */
[----:B------:R-:W-:-:S04]  /*1c000*/  IMAD R2, R2, UR6, RZ ;  /* 0x0000000602027c24 */ /* 0x000fc8000f8e02ff */
[----:B------:R-:W-:Y:S02]  /*1c010*/  IMAD R5, R11, UR7, R2 ;  /* 0x000000070b057c24 */ /* 0x000fe4000f8e0202 */
[----:B------:R-:W-:-:S04]  /*1c020*/  IMAD.MOV.U32 R2, RZ, RZ, R14 ;  /* 0x000000ffff027224 */ /* 0x000fc800078e000e */
[----:B------:R-:W-:Y:S01]  /*1c030*/  IMAD.WIDE.U32 R2, R11, UR6, R2 ;  /* 0x000000060b027c25 */ /* 0x000fe2000f8e0002 */
[----:B------:R-:W-:Y:S02]  /*1c040*/  ULDC.64 UR6, c[0x0][0x640] ;  /* 0x0001900000067ab9 */ /* 0x000fe40000000a00 */
[----:B------:R-:W-:Y:S02]  /*1c050*/  ISETP.NE.U32.AND P1, PT, RZ, UR6, PT ;  /* 0x00000006ff007c0c */ /* 0x000fe4000bf25070 */
[----:B------:R-:W-:Y:S02]  /*1c060*/  IADD3 R3, R3, R5, RZ ;  /* 0x0000000503037210 */ /* 0x000fe40007ffe0ff */
[----:B------:R-:W-:Y:S02]  /*1c070*/  ISETP.NE.AND.EX P1, PT, RZ, UR7, PT, P1 ;  /* 0x00000007ff007c0c */ /* 0x000fe4000bf25310 */
[--C-:B------:R-:W-:Y:S02]  /*1c080*/  SHF.R.U64 R11, R2, UR5, R3.reuse ;  /* 0x00000005020b7c19 */ /* 0x100fe40008001203 */
[----:B------:R-:W-:Y:S01]  /*1c090*/  SHF.R.U32.HI R2, RZ, UR5, R3 ;  /* 0x00000005ff027c19 */ /* 0x000fe20008011603 */
[----:B------:R-:W-:-:S03]  /*1c0a0*/  ULDC UR5, c[0x0][0x608] ;  /* 0x0001820000057ab9 */ /* 0x000fc60000000800 */
[--C-:B------:R-:W-:Y:S02]  /*1c0b0*/  SHF.R.U64 R12, R11, UR5, R2.reuse ;  /* 0x000000050b0c7c19 */ /* 0x100fe40008001202 */
[----:B------:R-:W-:Y:S01]  /*1c0c0*/  SHF.R.U32.HI R3, RZ, UR5, R2 ;  /* 0x00000005ff037c19 */ /* 0x000fe20008011602 */
[----:B------:R-:W-:-:S03]  /*1c0d0*/  ULDC UR5, c[0x0][0x658] ;  /* 0x0001960000057ab9 */ /* 0x000fc60000000800 */
[--C-:B------:R-:W-:Y:S02]  /*1c0e0*/  SHF.R.U64 R13, R12, UR5, R3.reuse ;  /* 0x000000050c0d7c19 */ /* 0x100fe40008001203 */
[----:B------:R-:W-:-:S03]  /*1c0f0*/  SHF.R.U32.HI R15, RZ, UR5, R3 ;  /* 0x00000005ff0f7c19 */ /* 0x000fc60008011603 */
[----:B------:R-:W-:Y:S02]  /*1c100*/  IMAD.MOV.U32 R2, RZ, RZ, R13 ;  /* 0x000000ffff027224 */ /* 0x000fe400078e000d */
[----:B------:R-:W-:Y:S01]  /*1c110*/  IMAD.MOV.U32 R3, RZ, RZ, R15 ;  /* 0x000000ffff037224 */ /* 0x000fe200078e000f */
[----:B------:R-:W-:Y:S06]  /*1c120*/  @!P1 BRA `(.L_x_619) ;  /* 0x0000000000289947 */ /* 0x000fec0003800000 */
        /* <DEDUP_REMOVED lines=10> */
.L_x_619:
[----:B------:R-:W-:Y:S01]  /*1c1d0*/  ULDC UR5, c[0x0][0x648] ;  /* 0x0001920000057ab9 */ /* 0x000fe20000000800 */
[----:B------:R-:W-:Y:S01]  /*1c1e0*/  LOP3.LUT R12, R12, UR17, RZ, 0xc0, !PT ;  /* 0x000000110c0c7c12 */ /* 0x000fe2000f8ec0ff */
[----:B------:R-:W-:Y:S01]  /*1c1f0*/  UISETP.NE.AND UP0, UPT, UR41, URZ, UPT ;  /* 0x0000003f2900728c */ /* 0x000fe2000bf05270 */
[----:B------:R-:W-:Y:S01]  /*1c200*/  SHF.R.U64 R3, R2, UR5, R3 ;  /* 0x0000000502037c19 */ /* 0x000fe20008001203 */
[----:B------:R-:W-:-:S03]  /*1c210*/  ULDC UR5, c[0x0][0x638] ;  /* 0x00018e0000057ab9 */ /* 0x000fc60000000800 */
[C---:B------:R-:W-:Y:S01]  /*1c220*/  IADD3 R2, -R3.reuse, RZ, RZ ;  /* 0x000000ff03027210 */ /* 0x040fe20007ffe1ff */
[----:B------:R-:W-:Y:S01]  /*1c230*/  IMAD R5, R3, UR18, R12 ;  /* 0x0000001203057c24 */ /* 0x000fe2000f8e020c */
[----:B------:R-:W-:Y:S01]  /*1c240*/  PLOP3.LUT P1, PT, PT, PT, UP0, 0x40, 0x0 ;  /* 0x000000000000781c */ /* 0x000fe20003f2e808 */
[----:B------:R-:W-:Y:S01]  /*1c250*/  IMAD.MOV.U32 R3, RZ, RZ, 0x1 ;  /* 0x00000001ff037424 */ /* 0x000fe200078e00ff */
[----:B------:R-:W-:Y:S01]  /*1c260*/  PLOP3.LUT P3, PT, PT, PT, UP0, 0x40, 0x0 ;  /* 0x000000000000781c */ /* 0x000fe20003f6e808 */
[----:B------:R-:W-:Y:S01]  /*1c270*/  IMAD R13, R2, UR5, R13 ;  /* 0x00000005020d7c24 */ /* 0x000fe2000f8e020d */
[----:B------:R-:W-:Y:S01]  /*1c280*/  ULDC UR5, c[0x0][0x610] ;  /* 0x0001840000057ab9 */ /* 0x000fe20000000800 */
[----:B------:R-:W-:Y:S01]  /*1c290*/  LOP3.LUT R2, R11, UR4, RZ, 0xc0, !PT ;  /* 0x000000040b027c12 */ /* 0x000fe2000f8ec0ff */
[----:B------:R-:W-:Y:S01]  /*1c2a0*/  IMAD R8, R5, UR5, R8 ;  /* 0x0000000505087c24 */ /* 0x000fe2000f8e0208 */
[----:B------:R-:W-:-:S03]  /*1c2b0*/  ULDC UR5, c[0x0][0x600] ;  /* 0x0001800000057ab9 */ /* 0x000fc60000000800 */
[----:B------:R-:W-:-:S05]  /*1c2c0*/  IMAD R13, R13, UR5, R2 ;  /* 0x000000050d0d7c24 */ /* 0x000fca000f8e0202 */
[----:B------:R-:W-:Y:S02]  /*1c2d0*/  SEL R2, R13, R8, P1 ;  /* 0x000000080d027207 */ /* 0x000fe40000800000 */
[----:B------:R-:W-:-:S07]  /*1c2e0*/  SEL R5, R8, R13, P3 ;  /* 0x0000000d08057207 */ /* 0x000fce0001800000 */
.L_x_617:
[----:B------:R-:W-:Y:S05]  /*1c2f0*/  BSYNC B1 ;  /* 0x0000000000017941 */ /* 0x000fea0003800000 */
.L_x_616:
[----:B------:R-:W-:-:S13]  /*1c300*/  LOP3.LUT P1, RZ, R3, 0xff, RZ, 0xc0, !PT ;  /* 0x000000ff03ff7812 */ /* 0x000fda000782c0ff */
[----:B------:R-:W-:Y:S05]  /*1c310*/  @P1 BRA `(.L_x_620) ;  /* 0xfffffff400201947 */ /* 0x000fea000383ffff */
[----:B------:R-:W-:Y:S05]  /*1c320*/  BSYNC B0 ;  /* 0x0000000000007941 */ /* 0x000fea0003800000 */
.L_x_608:
[----:B------:R-:W-:-:S03]  /*1c330*/  UMOV UR5, 0xffffffff ;  /* 0xffffffff00057882 */ /* 0x000fc60000000000 */
[----:B------:R-:W-:Y:S05]  /*1c340*/  BRA.DIV UR5, `(.L_x_621) ;  /* 0x0000000205f87947 */ /* 0x000fea000b800000 */
[----:B------:R-:W-:-:S13]  /*1c350*/  ELECT P6, URZ, PT ;  /* 0x00000000003f782f */ /* 0x000fda00038c0000 */
.L_x_634:
[----:B------:R-:W-:Y:S04]  /*1c360*/  BSSY B0, `(.L_x_622) ;  /* 0x0000023000007945 */ /* 0x000fe80003800000 */
[----:B------:R-:W-:Y:S05]  /*1c370*/  @!P6 BRA `(.L_x_623) ;  /* 0x000000000084e947 */ /* 0x000fea0003800000 */
[----:B------:R-:W-:-:S04]  /*1c380*/  ULOP3.LUT UR5, UR40, 0x2, URZ, 0xfc, !UPT ;  /* 0x0000000228057892 */ /* 0x000fc8000f8efc3f */
[----:B------:R-:W-:-:S06]  /*1c390*/  UISETP.NE.AND UP0, UPT, UR5, 0x3, UPT ;  /* 0x000000030500788c */ /* 0x000fcc000bf05270 */
[----:B------:R-:W-:-:S13]  /*1c3a0*/  PLOP3.LUT P0, PT, PT, PT, UP0, 0x80, 0x0 ;  /* 0x000000000000781c */ /* 0x000fda0003f0f008 */
[----:B------:R-:W-:Y:S05]  /*1c3b0*/  @!P0 BRA `(.L_x_624) ;  /* 0x0000000000048947 */ /* 0x000fea0003800000 */
[----:B------:R-:W-:Y:S01]  /*1c3c0*/  BPT.TRAP 0x1 ;  /* 0x000000040000795c */ /* 0x000fe20000300000 */
.L_x_624:
[----:B------:R-:W0:Y:S01]  /*1c3d0*/  S2R R3, SR_CgaCtaId ;  /* 0x0000000000037919 */ /* 0x000e220000008800 */
[----:B------:R-:W-:-:S04]  /*1c3e0*/  MOV R2, 0x400 ;  /* 0x0000040000027802 */ /* 0x000fc80000000f00 */
[----:B0-----:R-:W-:Y:S02]  /*1c3f0*/  LEA R2, R3, R2, 0x18 ;  /* 0x0000000203027211 */ /* 0x001fe400078ec0ff */
[----:B------:R-:W-:-:S03]  /*1c400*/  SHF.L.U32 R3, R0, 0x1f, RZ ;  /* 0x0000001f00037819 */ /* 0x000fc600000006ff */
[----:B------:R-:W-:-:S05]  /*1c410*/  VIADD R2, R2, 0x18 ;  /* 0x0000001802027836 */ /* 0x000fca0000000000 */
[----:B------:R-:W-:-:S04]  /*1c420*/  LEA R4, R7, R2, 0x3 ;  /* 0x0000000207047211 */ /* 0x000fc800078e18ff */
[----:B------:R-:W0:Y:S02]  /*1c430*/  SYNCS.PHASECHK.TRANS64.TRYWAIT P0, [R4+URZ], R3 ;  /* 0x00000003040075a7 */ /* 0x000e24000800017f */
[----:B0-----:R-:W-:Y:S05]  /*1c440*/  @!P0 BRA `(.L_x_625) ;  /* 0x0000000000d88947 */ /* 0x001fea0003800000 */
.L_x_635:
[----:B------:R-:W-:-:S05]  /*1c450*/  VIADD R7, R7, 0x1 ;  /* 0x0000000107077836 */ /* 0x000fca0000000000 */
[----:B------:R-:W-:-:S04]  /*1c460*/  ISETP.NE.AND P0, PT, R7, 0x3, PT ;  /* 0x000000030700780c */ /* 0x000fc80003f05270 */
[----:B0-----:R-:W-:Y:S02]  /*1c470*/  SEL R3, RZ, 0x1, P0 ;  /* 0x00000001ff037807 */ /* 0x001fe40000000000 */
[----:B------:R-:W-:Y:S02]  /*1c480*/  SEL R7, R7, RZ, P0 ;  /* 0x000000ff07077207 */ /* 0x000fe40000000000 */
[----:B------:R-:W-:-:S03]  /*1c490*/  LOP3.LUT R5, R0, R3, RZ, 0x3c, !PT ;  /* 0x0000000300057212 */ /* 0x000fc600078e3cff */
[----:B------:R-:W-:Y:S01]  /*1c4a0*/  IMAD R3, R7, 0x8, R2 ;  /* 0x0000000807037824 */ /* 0x000fe200078e0202 */
[----:B------:R-:W-:-:S04]  /*1c4b0*/  SHF.L.U32 R0, R5, 0x1f, RZ ;  /* 0x0000001f05007819 */ /* 0x000fc800000006ff */
[----:B------:R-:W0:Y:S02]  /*1c4c0*/  SYNCS.PHASECHK.TRANS64.TRYWAIT P0, [R3+URZ], R0 ;  /* 0x00000000030075a7 */ /* 0x000e24000800017f */
[----:B0-----:R-:W-:Y:S05]  /*1c4d0*/  @!P0 BRA `(.L_x_626) ;  /* 0x0000000000c88947 */ /* 0x001fea0003800000 */
.L_x_636:
[----:B0-----:R-:W-:-:S04]  /*1c4e0*/  IADD3 R0, R7, 0x1, RZ ;  /* 0x0000000107007810 */ /* 0x001fc80007ffe0ff */
[----:B------:R-:W-:-:S04]  /*1c4f0*/  ISETP.NE.AND P0, PT, R0, 0x3, PT ;  /* 0x000000030000780c */ /* 0x000fc80003f05270 */
[----:B------:R-:W-:Y:S02]  /*1c500*/  SEL R4, RZ, 0x1, P0 ;  /* 0x00000001ff047807 */ /* 0x000fe40000000000 */
[----:B------:R-:W-:Y:S02]  /*1c510*/  SEL R3, R0, RZ, P0 ;  /* 0x000000ff00037207 */ /* 0x000fe40000000000 */
[----:B------:R-:W-:-:S03]  /*1c520*/  LOP3.LUT R0, R5, R4, RZ, 0x3c, !PT ;  /* 0x0000000405007212 */ /* 0x000fc600078e3cff */
[----:B------:R-:W-:Y:S01]  /*1c530*/  IMAD R3, R3, 0x8, R2 ;  /* 0x0000000803037824 */ /* 0x000fe200078e0202 */
[----:B------:R-:W-:-:S07]  /*1c540*/  SHF.L.U32 R0, R0, 0x1f, RZ ;  /* 0x0000001f00007819 */ /* 0x000fce00000006ff */
.L_x_627:
[----:B0-----:R0:W1:Y:S02]  /*1c550*/  SYNCS.PHASECHK.TRANS64.TRYWAIT P0, [R3+URZ], R0 ;  /* 0x00000000030075a7 */ /* 0x001064000800017f */
[----:B-1----:R-:W-:Y:S05]  /*1c560*/  @!P0 NANOSLEEP.SYNCS 0x989680 ;  /* 0x009896800000895d */ /* 0x002fea0003900000 */
[----:B------:R-:W1:Y:S02]  /*1c570*/  @!P0 SYNCS.PHASECHK.TRANS64 P0, [R3+URZ], R0 ;  /* 0x00000000030085a7 */ /* 0x000e64000800007f */
[----:B-1----:R-:W-:Y:S05]  /*1c580*/  @!P0 BRA `(.L_x_627) ;  /* 0xfffffffc00f08947 */ /* 0x002fea000383ffff */
.L_x_623:
[----:B------:R-:W-:Y:S05]  /*1c590*/  BSYNC B0 ;  /* 0x0000000000007941 */ /* 0x000fea0003800000 */
.L_x_622:
[----:B------:R-:W-:Y:S05]  /*1c5a0*/  EXIT ;  /* 0x000000000000794d */ /* 0x000fea0003800000 */
.L_x_17:
[----:B-1----:R1:W4:Y:S02]  /*1c5b0*/  SYNCS.PHASECHK.TRANS64.TRYWAIT P1, [R3+URZ], R0 ;  /* 0x00000000030075a7 */ /* 0x002324000802017f */
[----:B----4-:R-:W-:Y:S05]  /*1c5c0*/  @!P1 NANOSLEEP.SYNCS 0x989680 ;  /* 0x009896800000995d */ /* 0x010fea0003900000 */
[----:B------:R-:W4:Y:S02]  /*1c5d0*/  @!P1 SYNCS.PHASECHK.TRANS64 P1, [R3+URZ], R0 ;  /* 0x00000000030095a7 */ /* 0x000f24000802007f */
[----:B----4-:R-:W-:Y:S05]  /*1c5e0*/  @!P1 BRA `(.L_x_17) ;  /* 0xfffffffc00f09947 */ /* 0x010fea000383ffff */
[----:B------:R-:W-:Y:S05]  /*1c5f0*/  BRA `(.L_x_16) ;  /* 0xfffffe4c00807947 */ /* 0x000fea000383ffff */
.L_x_22:
[----:B-1----:R-:W-:-:S04]  /*1c600*/  IMAD.U32 R5, RZ, RZ, UR8 ;  /* 0x00000008ff057e24 */ /* 0x002fc8000f8e00ff */
[----:B------:R1:W2:Y:S03]  /*1c610*/  SYNCS.PHASECHK.TRANS64.TRYWAIT P1, [R5+URZ], R4 ;  /* 0x00000004050075a7 */ /* 0x0002a6000802017f */
[----:B--2---:R-:W-:Y:S05]  /*1c620*/  @!P1 NANOSLEEP.SYNCS 0x989680 ;  /* 0x009896800000995d */ /* 0x004fea0003900000 */
[----:B------:R-:W2:Y:S02]  /*1c630*/  @!P1 SYNCS.PHASECHK.TRANS64 P1, [R5+URZ], R4 ;  /* 0x00000004050095a7 */ /* 0x000ea4000802007f */
[----:B--2---:R-:W-:Y:S05]  /*1c640*/  @!P1 BRA `(.L_x_22) ;  /* 0xfffffffc00ec9947 */ /* 0x004fea000383ffff */
[----:B------:R-:W-:Y:S05]  /*1c650*/  BRA `(.L_x_21) ;  /* 0xfffffe8000d47947 */ /* 0x000fea000383ffff */
.L_x_609:
[----:B------:R-:W-:Y:S01]  /*1c660*/  BSSY B1, `(.L_x_628) ;  /* 0x0000006000017945 */ /* 0x000fe20003800000 */
[----:B------:R-:W-:-:S07]  /*1c670*/  MOV R15, 0xffffffff ;  /* 0xffffffff000f7802 */ /* 0x000fce0000000f00 */
[----:B------:R-:W-:Y:S05]  /*1c680*/  WARPSYNC.COLLECTIVE R15, `(.L_x_629) ;  /* 0x000000000f0c7348 */ /* 0x000fea0003c00000 */
[----:B------:R-:W-:Y:S02]  /*1c690*/  ELECT P6, UR62, PT ;  /* 0x00000000003e782f */ /* 0x000fe400038c0000 */
[----:B------:R-:W-:Y:S01]  /*1c6a0*/  MOV R14, UR62 ;  /* 0x0000003e000e7c02 */ /* 0x000fe20008000f00 */
[----:B------:R-:W-:Y:S10]  /*1c6b0*/  ENDCOLLECTIVE ;  /* 0x000000000000791b */ /* 0x000ff40003800000 */
.L_x_629:
[----:B------:R-:W-:Y:S05]  /*1c6c0*/  BSYNC B1 ;  /* 0x0000000000017941 */ /* 0x000fea0003800000 */
.L_x_628:
[----:B------:R-:W-:Y:S05]  /*1c6d0*/  BRA `(.L_x_630) ;  /* 0xfffffff0003c7947 */ /* 0x000fea000383ffff */
.L_x_612:
[----:B-1----:R1:W2:Y:S02]  /*1c6e0*/  SYNCS.PHASECHK.TRANS64.TRYWAIT P1, [R14+URZ+0x18], R11 ;  /* 0x0000180b0e0075a7 */ /* 0x0022a4000802017f */
[----:B--2---:R-:W-:Y:S05]  /*1c6f0*/  @!P1 NANOSLEEP.SYNCS 0x989680 ;  /* 0x009896800000995d */ /* 0x004fea0003900000 */
[----:B------:R-:W2:Y:S02]  /*1c700*/  @!P1 SYNCS.PHASECHK.TRANS64 P1, [R14+URZ+0x18], R11 ;  /* 0x0000180b0e0095a7 */ /* 0x000ea4000802007f */
[----:B--2---:R-:W-:Y:S05]  /*1c710*/  @!P1 BRA `(.L_x_612) ;  /* 0xfffffffc00f09947 */ /* 0x004fea000383ffff */
[----:B------:R-:W-:Y:S05]  /*1c720*/  BRA `(.L_x_631) ;  /* 0xfffffff000707947 */ /* 0x000fea000383ffff */
.L_x_621:
[----:B------:R-:W-:Y:S01]  /*1c730*/  BSSY B0, `(.L_x_632) ;  /* 0x0000006000007945 */ /* 0x000fe20003800000 */
[----:B------:R-:W-:-:S07]  /*1c740*/  IMAD.MOV.U32 R15, RZ, RZ, -0x1 ;  /* 0xffffffffff0f7424 */ /* 0x000fce00078e00ff */
[----:B------:R-:W-:Y:S05]  /*1c750*/  WARPSYNC.COLLECTIVE R15, `(.L_x_633) ;  /* 0x000000000f0c7348 */ /* 0x000fea0003c00000 */
[----:B------:R-:W-:Y:S02]  /*1c760*/  ELECT P6, UR62, PT ;  /* 0x00000000003e782f */ /* 0x000fe400038c0000 */
[----:B------:R-:W-:Y:S01]  /*1c770*/  MOV R14, UR62 ;  /* 0x0000003e000e7c02 */ /* 0x000fe20008000f00 */
[----:B------:R-:W-:Y:S10]  /*1c780*/  ENDCOLLECTIVE ;  /* 0x000000000000791b */ /* 0x000ff40003800000 */
.L_x_633:
[----:B------:R-:W-:Y:S05]  /*1c790*/  BSYNC B0 ;  /* 0x0000000000007941 */ /* 0x000fea0003800000 */
.L_x_632:
[----:B------:R-:W-:Y:S05]  /*1c7a0*/  BRA `(.L_x_634) ;  /* 0xfffffff800ec7947 */ /* 0x000fea000383ffff */
.L_x_625:
[----:B0-----:R0:W1:Y:S02]  /*1c7b0*/  SYNCS.PHASECHK.TRANS64.TRYWAIT P0, [R4+URZ], R3 ;  /* 0x00000003040075a7 */ /* 0x001064000800017f */
[----:B-1----:R-:W-:Y:S05]  /*1c7c0*/  @!P0 NANOSLEEP.SYNCS 0x989680 ;  /* 0x009896800000895d */ /* 0x002fea0003900000 */
[----:B------:R-:W1:Y:S02]  /*1c7d0*/  @!P0 SYNCS.PHASECHK.TRANS64 P0, [R4+URZ], R3 ;  /* 0x00000003040085a7 */ /* 0x000e64000800007f */
[----:B-1----:R-:W-:Y:S05]  /*1c7e0*/  @!P0 BRA `(.L_x_625) ;  /* 0xfffffffc00f08947 */ /* 0x002fea000383ffff */
[----:B------:R-:W-:Y:S05]  /*1c7f0*/  BRA `(.L_x_635) ;  /* 0xfffffffc00147947 */ /* 0x000fea000383ffff */
.L_x_626:
[----:B0-----:R0:W1:Y:S02]  /*1c800*/  SYNCS.PHASECHK.TRANS64.TRYWAIT P0, [R3+URZ], R0 ;  /* 0x00000000030075a7 */ /* 0x001064000800017f */
[----:B-1----:R-:W-:Y:S05]  /*1c810*/  @!P0 NANOSLEEP.SYNCS 0x989680 ;  /* 0x009896800000895d */ /* 0x002fea0003900000 */
[----:B------:R-:W1:Y:S02]  /*1c820*/  @!P0 SYNCS.PHASECHK.TRANS64 P0, [R3+URZ], R0 ;  /* 0x00000000030085a7 */ /* 0x000e64000800007f */
[----:B-1----:R-:W-:Y:S05]  /*1c830*/  @!P0 BRA `(.L_x_626) ;  /* 0xfffffffc00f08947 */ /* 0x002fea000383ffff */
[----:B------:R-:W-:Y:S05]  /*1c840*/  BRA `(.L_x_636) ;  /* 0xfffffffc00247947 */ /* 0x000fea000383ffff */
.L_x_637:
[----:B------:R-:W-:-:S00]  /*1c850*/  BRA `(.L_x_637) ;  /* 0xfffffffc00fc7947 */ /* 0x000fc0000383ffff */
[----:B------:R-:W-:-:S00]  /*1c860*/  NOP ;  /* 0x0000000000007918 */ /* 0x000fc00000000000 */
        /* <DEDUP_REMOVED lines=9> */
.L_x_638:


//--------------------- .nv.global.init           --------------------------
	.section	.nv.global.init,"aw",@progbits
.nv.global.init:
	.type		$str$22,@object
	.size		$str$22,($str$23 - $str$22)
$str$22:
        /*0000*/ 	.byte	0x6b, 0x5f, 0x74, 0x69, 0x6c, 0x65, 0x5f, 0x63, 0x6f, 0x75, 0x6e, 0x74, 0x20, 0x3e, 0x3d, 0x20
        /*0010*/ 	.byte	0x31, 0x00
	.type		$str$23,@object
	.size		$str$23,(__unnamed_1 - $str$23)
$str$23:
        /*0012*/ 	.byte	0x2f, 0x74, 0x6d, 0x70, 0x2f, 0x63, 0x75, 0x74, 0x6c, 0x61, 0x73, 0x73, 0x5f, 0x73, 0x77, 0x65
        /*0022*/ 	.byte	0x65, 0x70, 0x5f, 0x73, 0x72, 0x63, 0x2f, 0x69, 0x6e, 0x63, 0x6c, 0x75, 0x64, 0x65, 0x2f, 0x63
        /*0032*/ 	.byte	0x75, 0x74, 0x6c, 0x61, 0x73, 0x73, 0x2f, 0x67, 0x65, 0x6d, 0x6d, 0x2f, 0x63, 0x6f, 0x6c, 0x6c
        /*0042*/ 	.byte	0x65, 0x63, 0x74, 0x69, 0x76, 0x65, 0x2f, 0x73, 0x6d, 0x39, 0x30, 0x5f, 0x6d, 0x6d, 0x61, 0x5f
        /*0052*/ 	.byte	0x74, 0x6d, 0x61, 0x5f, 0x67, 0x6d, 0x6d, 0x61, 0x5f, 0x73, 0x73, 0x5f, 0x77, 0x61, 0x72, 0x70
        /*0062*/ 	.byte	0x73, 0x70, 0x65, 0x63, 0x69, 0x61, 0x6c, 0x69, 0x7a, 0x65, 0x64, 0x2e, 0x68, 0x70, 0x70, 0x00
	.type		__unnamed_1,@object
	.size		__unnamed_1,(.L_0 - __unnamed_1)
__unnamed_1:
        /* <DEDUP_REMOVED lines=180> */
        /*0bb2*/ 	.byte	0x65, 0x3a, 0x3a, 0x69, 0x64, 0x65, 0x6e, 0x74, 0x69, 0x74, 0x79, 0x5d, 0x00
.L_0:


//--------------------- .nv.shared._ZN7cutlass13device_kernelINS_4gemm6kernel13GemmUniversalIN4cute5tupleIJiiiiEEENS1_10collective13CollectiveMmaINS1_34MainloopSm90TmaGmmaWarpSpecializedILi3ENS5_IJNS4_1CILi1EEESB_SB_EEENS1_35KernelTmaWarpSpecializedCooperativeEEENS5_IJNSA_ILi384EEENSA_ILi192EEENSA_ILi64EEEEEENS_6half_tENS5_IJlSB_lEEESJ_SK_NS4_8TiledMMAINS4_8MMA_AtomIJNS4_4SM904GMMA26MMA_64x192x16_F32F16F16_SSILNSO_5MajorE0ELSQ_0ELNSO_7ScaleInE1ELSR_1EEEEEENS4_6LayoutINS5_IJNSA_ILi2EEESB_SB_EEENS5_IJSB_NSA_ILi0EEESX_EEEEENS5_IJNS4_10UnderscoreES10_S10_EEEEENS4_13SM90_TMA_LOADENS4_14ComposedLayoutINS4_7SwizzleILi3ELi4ELi3EEENS4_18smem_ptr_flag_bitsILi16EEENSU_INS5_IJNSA_ILi8EEESH_EEENS5_IJSH_SB_EEEEEEEvNS4_8identityES13_S1D_vS1E_EENS_8epilogue10collective6detail29Sm90TmaWarpSpecializedAdapterINS1H_15DefaultEpilogueISJ_SK_SK_NS1G_6thread17LinearCombinationISJ_Li1EffLNS1L_9ScaleType4KindE0ELNS_15FloatRoundStyleE2ESJ_EENS1_15EpilogueDefaultEEEEEvvEEEEvNT_6ParamsE --------------------------
	.section	.nv.shared._ZN7cutlass13device_kernelINS_4gemm6kernel13GemmUniversalIN4cute5tupleIJiiiiEEENS1_10collective13CollectiveMmaINS1_34MainloopSm90TmaGmmaWarpSpecializedILi3ENS5_IJNS4_1CILi1EEESB_SB_EEENS1_35KernelTmaWarpSpecializedCooperativeEEENS5_IJNSA_ILi384EEENSA_ILi192EEENSA_ILi64EEEEEENS_6half_tENS5_IJlSB_lEEESJ_SK_NS4_8TiledMMAINS4_8MMA_AtomIJNS4_4SM904GMMA26MMA_64x192x16_F32F16F16_SSILNSO_5MajorE0ELSQ_0ELNSO_7ScaleInE1ELSR_1EEEEEENS4_6LayoutINS5_IJNSA_ILi2EEESB_SB_EEENS5_IJSB_NSA_ILi0EEESX_EEEEENS5_IJNS4_10UnderscoreES10_S10_EEEEENS4_13SM90_TMA_LOADENS4_14ComposedLayoutINS4_7SwizzleILi3ELi4ELi3EEENS4_18smem_ptr_flag_bitsILi16EEENSU_INS5_IJNSA_ILi8EEESH_EEENS5_IJSH_SB_EEEEEEEvNS4_8identityES13_S1D_vS1E_EENS_8epilogue10collective6detail29Sm90TmaWarpSpecializedAdapterINS1H_15DefaultEpilogueISJ_SK_SK_NS1G_6thread17LinearCombinationISJ_Li1EffLNS1L_9ScaleType4KindE0ELNS_15FloatRoundStyleE2ESJ_EENS1_15EpilogueDefaultEEEEEvvEEEEvNT_6ParamsE,"aw",@nobits
	.sectionflags	@""
	.align	16
	.zero		1024


//--------------------- .nv.shared.reserved.0     --------------------------
	.section	.nv.shared.reserved.0,"aw",@nobits
	.weak		__nv_reservedSMEM_offset_0_alias
	.size		__nv_reservedSMEM_offset_0_alias, 0, 0
	.other		__nv_reservedSMEM_offset_0_alias,@"STO_CUDA_RESERVED_SHARED STV_DEFAULT"
__nv_reservedSMEM_offset_0_alias:
	.zero		0


//--------------------- .nv.global                --------------------------
	.section	.nv.global,"aw",@nobits
.nv.global:
	.type		_ZN40_INTERNAL_841d32ef_4_k_cu_7aa5d5d0_156744cute1_E,@object
	.size		_ZN40_INTERNAL_841d32ef_4_k_cu_7aa5d5d0_156744cute1_E,(_ZN40_INTERNAL_841d32ef_4_k_cu_7aa5d5d0_156744cuda3std3__45__cpo6cbeginE - _ZN40_INTERNAL_841d32ef_4_k_cu_7aa5d5d0_156744cute1_E)
_ZN40_INTERNAL_841d32ef_4_k_cu_7aa5d5d0_156744cute1_E:
	.zero		1
	.type		_ZN40_INTERNAL_841d32ef_4_k_cu_7aa5d5d0_156744cuda3std3__45__cpo6cbeginE,@object
	.size		_ZN40_INTERNAL_841d32ef_4_k_cu_7aa5d5d0_156744cuda3std3__45__cpo6cbeginE,(_ZN40_INTERNAL_841d32ef_4_k_cu_7aa5d5d0_156744cuda3std3__48in_placeE - _ZN40_INTERNAL_841d32ef_4_k_cu_7aa5d5d0_156744cuda3std3__45__cpo6cbeginE)
_ZN40_INTERNAL_841d32ef_4_k_cu_7aa5d5d0_156744cuda3std3__45__cpo6cbeginE:
	.zero		1
	.type		_ZN40_INTERNAL_841d32ef_4_k_cu_7aa5d5d0_156744cuda3std3__48in_placeE,@object
	.size		_ZN40_INTERNAL_841d32ef_4_k_cu_7aa5d5d0_156744cuda3std3__48in_placeE,(_ZN40_INTERNAL_841d32ef_4_k_cu_7aa5d5d0_156744cuda3std6ranges3__45__cpo9iter_moveE - _ZN40_INTERNAL_841d32ef_4_k_cu_7aa5d5d0_156744cuda3std3__48in_placeE)
_ZN40_INTERNAL_841d32ef_4_k_cu_7aa5d5d0_156744cuda3std3__48in_placeE:
	.zero		1
	.type		_ZN40_INTERNAL_841d32ef_4_k_cu_7aa5d5d0_156744cuda3std6ranges3__45__cpo9iter_moveE,@object
	.size		_ZN40_INTERNAL_841d32ef_4_k_cu_7aa5d5d0_156744cuda3std6ranges3__45__cpo9iter_moveE,(_ZN40_INTERNAL_841d32ef_4_k_cu_7aa5d5d0_156744cuda3std3__45__cpo5beginE - _ZN40_INTERNAL_841d32ef_4_k_cu_7aa5d5d0_156744cuda3std6ranges3__45__cpo9iter_moveE)
_ZN40_INTERNAL_841d32ef_4_k_cu_7aa5d5d0_156744cuda3std6ranges3__45__cpo9iter_moveE:
	.zero		1
	.type		_ZN40_INTERNAL_841d32ef_4_k_cu_7aa5d5d0_156744cuda3std3__45__cpo5beginE,@object
	.size		_ZN40_INTERNAL_841d32ef_4_k_cu_7aa5d5d0_156744cuda3std3__45__cpo5beginE,(_ZN40_INTERNAL_841d32ef_4_k_cu_7aa5d5d0_156744cuda3std3__442_GLOBAL__N__841d32ef_4_k_cu_7aa5d5d0_156746ignoreE - _ZN40_INTERNAL_841d32ef_4_k_cu_7aa5d5d0_156744cuda3std3__45__cpo5beginE)
_ZN40_INTERNAL_841d32ef_4_k_cu_7aa5d5d0_156744cuda3std3__45__cpo5beginE:
	.zero		1
	.type		_ZN40_INTERNAL_841d32ef_4_k_cu_7aa5d5d0_156744cuda3std3__442_GLOBAL__N__841d32ef_4_k_cu_7aa5d5d0_156746ignoreE,@object
	.size		_ZN40_INTERNAL_841d32ef_4_k_cu_7aa5d5d0_156744cuda3std3__442_GLOBAL__N__841d32ef_4_k_cu_7aa5d5d0_156746ignoreE,(_ZN40_INTERNAL_841d32ef_4_k_cu_7aa5d5d0_156744cute7productE - _ZN40_INTERNAL_841d32ef_4_k_cu_7aa5d5d0_156744cuda3std3__442_GLOBAL__N__841d32ef_4_k_cu_7aa5d5d0_156746ignoreE)
_ZN40_INTERNAL_841d32ef_4_k_cu_7aa5d5d0_156744cuda3std3__442_GLOBAL__N__841d32ef_4_k_cu_7aa5d5d0_156746ignoreE:
	.zero		1
	.type		_ZN40_INTERNAL_841d32ef_4_k_cu_7aa5d5d0_156744cute7productE,@object
	.size		_ZN40_INTERNAL_841d32ef_4_k_cu_7aa5d5d0_156744cute7productE,(_ZN40_INTERNAL_841d32ef_4_k_cu_7aa5d5d0_156744cuda3std3__45__cpo3endE - _ZN40_INTERNAL_841d32ef_4_k_cu_7aa5d5d0_156744cute7productE)
_ZN40_INTERNAL_841d32ef_4_k_cu_7aa5d5d0_156744cute7productE:
	.zero		1
	.type		_ZN40_INTERNAL_841d32ef_4_k_cu_7aa5d5d0_156744cuda3std3__45__cpo3endE,@object
	.size		_ZN40_INTERNAL_841d32ef_4_k_cu_7aa5d5d0_156744cuda3std3__45__cpo3endE,(_ZN40_INTERNAL_841d32ef_4_k_cu_7aa5d5d0_156744cuda3std3__419piecewise_constructE - _ZN40_INTERNAL_841d32ef_4_k_cu_7aa5d5d0_156744cuda3std3__45__cpo3endE)
_ZN40_INTERNAL_841d32ef_4_k_cu_7aa5d5d0_156744cuda3std3__45__cpo3endE:
	.zero		1
	.type		_ZN40_INTERNAL_841d32ef_4_k_cu_7aa5d5d0_156744cuda3std3__419piecewise_constructE,@object
	.size		_ZN40_INTERNAL_841d32ef_4_k_cu_7aa5d5d0_156744cuda3std3__419piecewise_constructE,(_ZN40_INTERNAL_841d32ef_4_k_cu_7aa5d5d0_156744cuda3std3__45__cpo4cendE - _ZN40_INTERNAL_841d32ef_4_k_cu_7aa5d5d0_156744cuda3std3__419piecewise_constructE)
_ZN40_INTERNAL_841d32ef_4_k_cu_7aa5d5d0_156744cuda3std3__419piecewise_constructE:
	.zero		1
	.type		_ZN40_INTERNAL_841d32ef_4_k_cu_7aa5d5d0_156744cuda3std3__45__cpo4cendE,@object
	.size		_ZN40_INTERNAL_841d32ef_4_k_cu_7aa5d5d0_156744cuda3std3__45__cpo4cendE,(_ZN40_INTERNAL_841d32ef_4_k_cu_7aa5d5d0_156744cuda3std6ranges3__45__cpo4swapE - _ZN40_INTERNAL_841d32ef_4_k_cu_7aa5d5d0_156744cuda3std3__45__cpo4cendE)
_ZN40_INTERNAL_841d32ef_4_k_cu_7aa5d5d0_156744cuda3std3__45__cpo4cendE:
	.zero		1
	.type		_ZN40_INTERNAL_841d32ef_4_k_cu_7aa5d5d0_156744cuda3std6ranges3__45__cpo4swapE,@object
	.size		_ZN40_INTERNAL_841d32ef_4_k_cu_7aa5d5d0_156744cuda3std6ranges3__45__cpo4swapE,(.L_8 - _ZN40_INTERNAL_841d32ef_4_k_cu_7aa5d5d0_156744cuda3std6ranges3__45__cpo4swapE)
_ZN40_INTERNAL_841d32ef_4_k_cu_7aa5d5d0_156744cuda3std6ranges3__45__cpo4swapE:
	.zero		1
.L_8:


//--------------------- .nv.constant0._ZN7cutlass13device_kernelINS_4gemm6kernel13GemmUniversalIN4cute5tupleIJiiiiEEENS1_10collective13CollectiveMmaINS1_34MainloopSm90TmaGmmaWarpSpecializedILi3ENS5_IJNS4_1CILi1EEESB_SB_EEENS1_35KernelTmaWarpSpecializedCooperativeEEENS5_IJNSA_ILi384EEENSA_ILi192EEENSA_ILi64EEEEEENS_6half_tENS5_IJlSB_lEEESJ_SK_NS4_8TiledMMAINS4_8MMA_AtomIJNS4_4SM904GMMA26MMA_64x192x16_F32F16F16_SSILNSO_5MajorE0ELSQ_0ELNSO_7ScaleInE1ELSR_1EEEEEENS4_6LayoutINS5_IJNSA_ILi2EEESB_SB_EEENS5_IJSB_NSA_ILi0EEESX_EEEEENS5_IJNS4_10UnderscoreES10_S10_EEEEENS4_13SM90_TMA_LOADENS4_14ComposedLayoutINS4_7SwizzleILi3ELi4ELi3EEENS4_18smem_ptr_flag_bitsILi16EEENSU_INS5_IJNSA_ILi8EEESH_EEENS5_IJSH_SB_EEEEEEEvNS4_8identityES13_S1D_vS1E_EENS_8epilogue10collective6detail29Sm90TmaWarpSpecializedAdapterINS1H_15DefaultEpilogueISJ_SK_SK_NS1G_6thread17LinearCombinationISJ_Li1EffLNS1L_9ScaleType4KindE0ELNS_15FloatRoundStyleE2ESJ_EENS1_15EpilogueDefaultEEEEEvvEEEEvNT_6ParamsE --------------------------
	.section	.nv.constant0._ZN7cutlass13device_kernelINS_4gemm6kernel13GemmUniversalIN4cute5tupleIJiiiiEEENS1_10collective13CollectiveMmaINS1_34MainloopSm90TmaGmmaWarpSpecializedILi3ENS5_IJNS4_1CILi1EEESB_SB_EEENS1_35KernelTmaWarpSpecializedCooperativeEEENS5_IJNSA_ILi384EEENSA_ILi192EEENSA_ILi64EEEEEENS_6half_tENS5_IJlSB_lEEESJ_SK_NS4_8TiledMMAINS4_8MMA_AtomIJNS4_4SM904GMMA26MMA_64x192x16_F32F16F16_SSILNSO_5MajorE0ELSQ_0ELNSO_7ScaleInE1ELSR_1EEEEEENS4_6LayoutINS5_IJNSA_ILi2EEESB_SB_EEENS5_IJSB_NSA_ILi0EEESX_EEEEENS5_IJNS4_10UnderscoreES10_S10_EEEEENS4_13SM90_TMA_LOADENS4_14ComposedLayoutINS4_7SwizzleILi3ELi4ELi3EEENS4_18smem_ptr_flag_bitsILi16EEENSU_INS5_IJNSA_ILi8EEESH_EEENS5_IJSH_SB_EEEEEEEvNS4_8identityES13_S1D_vS1E_EENS_8epilogue10collective6detail29Sm90TmaWarpSpecializedAdapterINS1H_15DefaultEpilogueISJ_SK_SK_NS1G_6thread17LinearCombinationISJ_Li1EffLNS1L_9ScaleType4KindE0ELNS_15FloatRoundStyleE2ESJ_EENS1_15EpilogueDefaultEEEEEvvEEEEvNT_6ParamsE,"a",@progbits
	.sectionflags	@""
	.align	4
.nv.constant0._ZN7cutlass13device_kernelINS_4gemm6kernel13GemmUniversalIN4cute5tupleIJiiiiEEENS1_10collective13CollectiveMmaINS1_34MainloopSm90TmaGmmaWarpSpecializedILi3ENS5_IJNS4_1CILi1EEESB_SB_EEENS1_35KernelTmaWarpSpecializedCooperativeEEENS5_IJNSA_ILi384EEENSA_ILi192EEENSA_ILi64EEEEEENS_6half_tENS5_IJlSB_lEEESJ_SK_NS4_8TiledMMAINS4_8MMA_AtomIJNS4_4SM904GMMA26MMA_64x192x16_F32F16F16_SSILNSO_5MajorE0ELSQ_0ELNSO_7ScaleInE1ELSR_1EEEEEENS4_6LayoutINS5_IJNSA_ILi2EEESB_SB_EEENS5_IJSB_NSA_ILi0EEESX_EEEEENS5_IJNS4_10UnderscoreES10_S10_EEEEENS4_13SM90_TMA_LOADENS4_14ComposedLayoutINS4_7SwizzleILi3ELi4ELi3EEENS4_18smem_ptr_flag_bitsILi16EEENSU_INS5_IJNSA_ILi8EEESH_EEENS5_IJSH_SB_EEEEEEEvNS4_8identityES13_S1D_vS1E_EENS_8epilogue10collective6detail29Sm90TmaWarpSpecializedAdapterINS1H_15DefaultEpilogueISJ_SK_SK_NS1G_6thread17LinearCombinationISJ_Li1EffLNS1L_9ScaleType4KindE0ELNS_15FloatRoundStyleE2ESJ_EENS1_15EpilogueDefaultEEEEEvvEEEEvNT_6ParamsE:
	.zero		1664


//--------------------- SYMBOLS --------------------------

	.type		.nv.reservedSmem.offset0,@object
	.size		.nv.reservedSmem.offset0,0x4
	.type		__assertfail,@function
